	.target	sm_90a

	.elftype	@"ET_EXEC"


//--------------------- .note.nv.tkinfo           --------------------------
	.section	.note.nv.tkinfo,"",@"SHT_NOTE"
	.sectionflags	@"SHF_NOTE_NV_TKINFO"
	.tkinfo
        /*0018*/ 	.word	0x00000002
        /*0030*/ 	.string	""
        /*0030*/ 	.string	"ptxas"
        /*0030*/ 	.string	"Cuda compilation tools, release 13.0, V13.0.88"
        /*0030*/ 	.string	"Build cuda_13.0.r13.0/compiler.36424714_0"
        /*0030*/ 	.string	"-v  -suppress-debug-info  -lineinfo  -arch sm_90a "



//--------------------- .note.nv.cuinfo           --------------------------
	.section	.note.nv.cuinfo,"",@"SHT_NOTE"
	.sectionflags	@"SHF_NOTE_NV_CUINFO"
        /*0018*/ 	.short	0x0002
        /*001a*/ 	.short	0x005a
        /*001c*/ 	.short	0x0082
	.zero		2


//--------------------- .nv.info                  --------------------------
	.section	.nv.info,"",@"SHT_CUDA_INFO"
	.align	4


	//----- nvinfo : EIATTR_REGCOUNT
	.align		4
        /*0000*/ 	.byte	0x04, 0x2f
        /*0002*/ 	.short	(.L_1 - .L_0)
	.align		4
.L_0:
        /*0004*/ 	.word	index@(gluon_wgmma)
        /*0008*/ 	.word	0x0000009a


	//----- nvinfo : EIATTR_FRAME_SIZE
	.align		4
.L_1:
        /*000c*/ 	.byte	0x04, 0x11
        /*000e*/ 	.short	(.L_3 - .L_2)
	.align		4
.L_2:
        /*0010*/ 	.word	index@(gluon_wgmma)
        /*0014*/ 	.word	0x00000000


	//----- nvinfo : EIATTR_MIN_STACK_SIZE
	.align		4
.L_3:
        /*0018*/ 	.byte	0x04, 0x12
        /*001a*/ 	.short	(.L_5 - .L_4)
	.align		4
.L_4:
        /*001c*/ 	.word	index@(gluon_wgmma)
        /*0020*/ 	.word	0x00000000
.L_5:


//--------------------- .nv.compat                --------------------------
	.section	.nv.compat,"",@"SHT_CUDA_COMPAT_INFO"
	.align	4
        /*0000*/ 	.byte	0x02, 0x09, 0x01, 0x00, 0x02, 0x02, 0x04, 0x00, 0x02, 0x05, 0x05, 0x00, 0x03, 0x07, 0x01, 0x01
        /*0010*/ 	.byte	0x02, 0x03, 0x03, 0x00, 0x02, 0x06, 0x01, 0x00, 0x04, 0x0b, 0x08, 0x00, 0x00, 0x00, 0x00, 0x00
        /*0020*/ 	.byte	0x00, 0x00, 0x00, 0x00


//--------------------- .nv.info.gluon_wgmma      --------------------------
	.section	.nv.info.gluon_wgmma,"",@"SHT_CUDA_INFO"
	.sectionflags	@""
	.align	4


	//----- nvinfo : EIATTR_CUDA_API_VERSION
	.align		4
        /*0000*/ 	.byte	0x04, 0x37
        /*0002*/ 	.short	(.L_7 - .L_6)
.L_6:
        /*0004*/ 	.word	0x00000082


	//----- nvinfo : EIATTR_KPARAM_INFO
	.align		4
.L_7:
        /*0008*/ 	.byte	0x04, 0x17
        /*000a*/ 	.short	(.L_9 - .L_8)
.L_8:
        /*000c*/ 	.word	0x00000000
        /*0010*/ 	.short	0x000a
        /*0012*/ 	.short	0x0048
        /*0014*/ 	.byte	0x00, 0xf4, 0x21, 0x00


	//----- nvinfo : EIATTR_KPARAM_INFO
	.align		4
.L_9:
        /*0018*/ 	.byte	0x04, 0x17
        /*001a*/ 	.short	(.L_11 - .L_10)
.L_10:
        /*001c*/ 	.word	0x00000000
        /*0020*/ 	.short	0x0009
        /*0022*/ 	.short	0x0040
        /*0024*/ 	.byte	0x00, 0xf4, 0x21, 0x00


	//----- nvinfo : EIATTR_KPARAM_INFO
	.align		4
.L_11:
        /*0028*/ 	.byte	0x04, 0x17
        /*002a*/ 	.short	(.L_13 - .L_12)
.L_12:
        /*002c*/ 	.word	0x00000000
        /*0030*/ 	.short	0x0008
        /*0032*/ 	.short	0x0038
        /*0034*/ 	.byte	0x00, 0xf0, 0x21, 0x00


	//----- nvinfo : EIATTR_KPARAM_INFO
	.align		4
.L_13:
        /*0038*/ 	.byte	0x04, 0x17
        /*003a*/ 	.short	(.L_15 - .L_14)
.L_14:
        /*003c*/ 	.word	0x00000000
        /*0040*/ 	.short	0x0007
        /*0042*/ 	.short	0x0030
        /*0044*/ 	.byte	0x00, 0xf0, 0x21, 0x00


	//----- nvinfo : EIATTR_KPARAM_INFO
	.align		4
.L_15:
        /*0048*/ 	.byte	0x04, 0x17
        /*004a*/ 	.short	(.L_17 - .L_16)
.L_16:
        /*004c*/ 	.word	0x00000000
        /*0050*/ 	.short	0x0006
        /*0052*/ 	.short	0x0028
        /*0054*/ 	.byte	0x00, 0xf0, 0x21, 0x00


	//----- nvinfo : EIATTR_KPARAM_INFO
	.align		4
.L_17:
        /*0058*/ 	.byte	0x04, 0x17
        /*005a*/ 	.short	(.L_19 - .L_18)
.L_18:
        /*005c*/ 	.word	0x00000000
        /*0060*/ 	.short	0x0005
        /*0062*/ 	.short	0x0020
        /*0064*/ 	.byte	0x00, 0xf0, 0x11, 0x00


	//----- nvinfo : EIATTR_KPARAM_INFO
	.align		4
.L_19:
        /*0068*/ 	.byte	0x04, 0x17
        /*006a*/ 	.short	(.L_21 - .L_20)
.L_20:
        /*006c*/ 	.word	0x00000000
        /*0070*/ 	.short	0x0004
        /*0072*/ 	.short	0x001c
        /*0074*/ 	.byte	0x00, 0xf0, 0x11, 0x00


	//----- nvinfo : EIATTR_KPARAM_INFO
	.align		4
.L_21:
        /*0078*/ 	.byte	0x04, 0x17
        /*007a*/ 	.short	(.L_23 - .L_22)
.L_22:
        /*007c*/ 	.word	0x00000000
        /*0080*/ 	.short	0x0003
        /*0082*/ 	.short	0x0018
        /*0084*/ 	.byte	0x00, 0xf0, 0x11, 0x00


	//----- nvinfo : EIATTR_KPARAM_INFO
	.align		4
.L_23:
        /*0088*/ 	.byte	0x04, 0x17
        /*008a*/ 	.short	(.L_25 - .L_24)
.L_24:
        /*008c*/ 	.word	0x00000000
        /*0090*/ 	.short	0x0002
        /*0092*/ 	.short	0x0010
        /*0094*/ 	.byte	0x00, 0xf4, 0x21, 0x00


	//----- nvinfo : EIATTR_KPARAM_INFO
	.align		4
.L_25:
        /*0098*/ 	.byte	0x04, 0x17
        /*009a*/ 	.short	(.L_27 - .L_26)
.L_26:
        /*009c*/ 	.word	0x00000000
        /*00a0*/ 	.short	0x0001
        /*00a2*/ 	.short	0x0008
        /*00a4*/ 	.byte	0x00, 0xf4, 0x21, 0x00


	//----- nvinfo : EIATTR_KPARAM_INFO
	.align		4
.L_27:
        /*00a8*/ 	.byte	0x04, 0x17
        /*00aa*/ 	.short	(.L_29 - .L_28)
.L_28:
        /*00ac*/ 	.word	0x00000000
        /*00b0*/ 	.short	0x0000
        /*00b2*/ 	.short	0x0000
        /*00b4*/ 	.byte	0x00, 0xf4, 0x21, 0x00


	//----- nvinfo : EIATTR_SPARSE_MMA_MASK
	.align		4
.L_29:
        /*00b8*/ 	.byte	0x03, 0x50
        /*00ba*/ 	.short	0x0000


	//----- nvinfo : EIATTR_MAXREG_COUNT
	.align		4
        /*00bc*/ 	.byte	0x03, 0x1b
        /*00be*/ 	.short	0x00ff


	//----- nvinfo : EIATTR_NUM_BARRIERS
	.align		4
        /*00c0*/ 	.byte	0x02, 0x4c
        /*00c2*/ 	.byte	0x01
	.zero		1


	//----- nvinfo : EIATTR_MERCURY_ISA_VERSION
	.align		4
        /*00c4*/ 	.byte	0x03, 0x5f
        /*00c6*/ 	.short	0x0101


	//----- nvinfo : EIATTR_INT_WARP_WIDE_INSTR_OFFSETS
	.align		4
        /*00c8*/ 	.byte	0x04, 0x31
        /*00ca*/ 	.short	(.L_31 - .L_30)


	//   ....[0]....
.L_30:
        /*00cc*/ 	.word	0x00001320


	//   ....[1]....
        /*00d0*/ 	.word	0x000013b0


	//   ....[2]....
        /*00d4*/ 	.word	0x00001d50


	//   ....[3]....
        /*00d8*/ 	.word	0x00001d60


	//----- nvinfo : EIATTR_COOP_GROUP_MASK_REGIDS
	.align		4
.L_31:
        /*00dc*/ 	.byte	0x04, 0x29
        /*00de*/ 	.short	(.L_33 - .L_32)


	//   ....[0]....
.L_32:
        /*00e0*/ 	.word	0xffffffff


	//   ....[1]....
        /*00e4*/ 	.word	0xffffffff


	//   ....[2]....
        /*00e8*/ 	.word	0xffffffff


	//----- nvinfo : EIATTR_COOP_GROUP_INSTR_OFFSETS
	.align		4
.L_33:
        /*00ec*/ 	.byte	0x04, 0x28
        /*00ee*/ 	.short	(.L_35 - .L_34)


	//   ....[0]....
.L_34:
        /*00f0*/ 	.word	0x00000140


	//   ....[1]....
        /*00f4*/ 	.word	0x00000720


	//   ....[2]....
        /*00f8*/ 	.word	0x00000cd0


	//----- nvinfo : EIATTR_MBARRIER_INSTR_OFFSETS
	.align		4
.L_35:
        /*00fc*/ 	.byte	0x04, 0x39
        /*00fe*/ 	.short	(.L_37 - .L_36)


	//   ....[0]....
.L_36:
        /*0100*/ 	.word	0x00001470
        /*0104*/ 	.word	0x000000ff
        /*0108*/ 	.word	0x00005000
        /*010c*/ 	.short	0x0100
        /*010e*/ 	.byte	0x14
	.zero		1


	//   ....[1]....
        /*0110*/ 	.word	0x00001e30
        /*0114*/ 	.word	0x000000ff
        /*0118*/ 	.word	0x00005000
        /*011c*/ 	.short	0x010a
        /*011e*/ 	.byte	0x14
	.zero		1


	//   ....[2]....
        /*0120*/ 	.word	0x00002070
        /*0124*/ 	.word	0x000000ff
        /*0128*/ 	.word	0x00005000
        /*012c*/ 	.short	0x0108
        /*012e*/ 	.byte	0x14
	.zero		1


	//   ....[3]....
        /*0130*/ 	.word	0x00002600
        /*0134*/ 	.word	0x000000ff
        /*0138*/ 	.word	0x00005000
        /*013c*/ 	.short	0x010a
        /*013e*/ 	.byte	0x14
	.zero		1


	//----- nvinfo : EIATTR_NUM_MBARRIERS
	.align		4
.L_37:
        /*0140*/ 	.byte	0x03, 0x38
        /*0142*/ 	.short	0x0001


	//----- nvinfo : EIATTR_EXIT_INSTR_OFFSETS
	.align		4
        /*0144*/ 	.byte	0x04, 0x1c
        /*0146*/ 	.short	(.L_39 - .L_38)


	//   ....[0]....
.L_38:
        /*0148*/ 	.word	0x000025f0


	//----- nvinfo : EIATTR_REQNTID
	.align		4
.L_39:
        /*014c*/ 	.byte	0x04, 0x10
        /*014e*/ 	.short	(.L_41 - .L_40)
.L_40:
        /*0150*/ 	.word	0x00000080
        /*0154*/ 	.word	0x00000001
        /*0158*/ 	.word	0x00000001


	//----- nvinfo : EIATTR_CRS_STACK_SIZE
	.align		4
.L_41:
        /*015c*/ 	.byte	0x04, 0x1e
        /*015e*/ 	.short	(.L_43 - .L_42)
.L_42:
        /*0160*/ 	.word	0x00000000


	//----- nvinfo : EIATTR_CBANK_PARAM_SIZE
	.align		4
.L_43:
        /*0164*/ 	.byte	0x03, 0x19
        /*0166*/ 	.short	0x0050


	//----- nvinfo : EIATTR_PARAM_CBANK
	.align		4
        /*0168*/ 	.byte	0x04, 0x0a
        /*016a*/ 	.short	(.L_45 - .L_44)
	.align		4
.L_44:
        /*016c*/ 	.word	index@(.nv.constant0.gluon_wgmma)
        /*0170*/ 	.short	0x0210
        /*0172*/ 	.short	0x0050


	//----- nvinfo : EIATTR_SW_WAR
	.align		4
.L_45:
        /*0174*/ 	.byte	0x04, 0x36
        /*0176*/ 	.short	(.L_47 - .L_46)
.L_46:
        /*0178*/ 	.word	0x00000008
.L_47:


//--------------------- .nv.callgraph             --------------------------
	.section	.nv.callgraph,"",@"SHT_CUDA_CALLGRAPH"
	.align	4
	.sectionentsize	8
	.align		4
        /*0000*/ 	.word	0x00000000
	.align		4
        /*0004*/ 	.word	0xffffffff
	.align		4
        /*0008*/ 	.word	0x00000000
	.align		4
        /*000c*/ 	.word	0xfffffffe
	.align		4
        /*0010*/ 	.word	0x00000000
	.align		4
        /*0014*/ 	.word	0xfffffffd
	.align		4
        /*0018*/ 	.word	0x00000000
	.align		4
        /*001c*/ 	.word	0xfffffffc


//--------------------- .text.gluon_wgmma         --------------------------
	.section	.text.gluon_wgmma,"ax",@progbits
	.align	128
        .global         gluon_wgmma
        .type           gluon_wgmma,@function
        .size           gluon_wgmma,(.L_x_52 - gluon_wgmma)
        .other          gluon_wgmma,@"STO_CUDA_ENTRY STV_DEFAULT"
gluon_wgmma:
.text.gluon_wgmma:
[----:B------:R-:W-:Y:S01]  /*0000*/  LDC R1, c[0x0][0x28] ;  /* 0x00000a00ff017b82 */ /* 0x000fe20000000800 */
[----:B------:R-:W1:Y:S07]  /*0010*/  S2R R0, SR_TID.X ;  /* 0x0000000000007919 */ /* 0x000e6e0000002100 */
[----:B------:R-:W2:Y:S01]  /*0020*/  S2UR UR4, SR_CgaCtaId ;  /* 0x00000000000479c3 */ /* 0x000ea20000008800 */
[----:B------:R-:W-:Y:S01]  /*0030*/  UMOV UR20, 0x400 ;  /* 0x0000040000147882 */ /* 0x000fe20000000000 */
[----:B------:R-:W-:Y:S01]  /*0040*/  ULDC UR6, c[0x0][0xc] ;  /* 0x0000030000067ab9 */ /* 0x000fe20000000800 */
[----:B------:R-:W-:Y:S05]  /*0050*/  BSSY B0, `(.L_x_0) ;  /* 0x000001f000007945 */ /* 0x000fea0003800000 */
[----:B------:R-:W3:Y:S08]  /*0060*/  LDC R4, c[0x0][0x228] ;  /* 0x00008a00ff047b82 */ /* 0x000ef00000000800 */
[----:B------:R-:W4:Y:S08]  /*0070*/  LDC R14, c[0x0][0x230] ;  /* 0x00008c00ff0e7b82 */ /* 0x000f300000000800 */
[----:B------:R-:W-:Y:S01]  /*0080*/  S2UR UR31, SR_CTAID.Y ;  /* 0x00000000001f79c3 */ /* 0x000fe20000002600 */
[----:B--2---:R-:W-:-:S03]  /*0090*/  ULEA UR20, UR4, UR20, 0x18 ;  /* 0x0000001404147291 */ /* 0x004fc6000f8ec03f */
[----:B------:R-:W-:Y:S01]  /*00a0*/  ULDC UR4, c[0x0][0x10] ;  /* 0x0000040000047ab9 */ /* 0x000fe20000000800 */
[----:B-1----:R-:W-:-:S03]  /*00b0*/  LOP3.LUT R6, R0, 0x7f, RZ, 0xc0, !PT ;  /* 0x0000007f00067812 */ /* 0x002fc600078ec0ff */
[----:B------:R-:W1:Y:S01]  /*00c0*/  S2UR UR5, SR_CTAID.Z ;  /* 0x00000000000579c3 */ /* 0x000e620000002700 */
[----:B---3--:R-:W-:Y:S01]  /*00d0*/  VIADD R4, R4, 0xffffffff ;  /* 0xffffffff04047836 */ /* 0x008fe20000000000 */
[C---:B------:R-:W-:Y:S02]  /*00e0*/  ISETP.GE.U32.AND P0, PT, R6.reuse, 0x20, PT ;  /* 0x000000200600780c */ /* 0x040fe40003f06070 */
[C---:B------:R-:W-:Y:S02]  /*00f0*/  ISETP.NE.U32.AND P1, PT, R6.reuse, RZ, PT ;  /* 0x000000ff0600720c */ /* 0x040fe40003f25070 */
[----:B------:R-:W-:Y:S02]  /*0100*/  LEA R12, R6, UR20, 0x2 ;  /* 0x00000014060c7c11 */ /* 0x000fe4000f8e10ff */
[----:B------:R-:W2:Y:S01]  /*0110*/  S2UR UR33, SR_CTAID.X ;  /* 0x00000000002179c3 */ /* 0x000ea20000002500 */
[----:B----4-:R-:W-:-:S06]  /*0120*/  VIADD R13, R14, 0xffffffff ;  /* 0xffffffff0e0d7836 */ /* 0x010fcc0000000000 */
[----:B------:R3:W-:Y:S01]  /*0130*/  @!P0 STS [R12], RZ ;  /* 0x000000ff0c008388 */ /* 0x0007e20000000800 */
[----:B------:R-:W-:-:S03]  /*0140*/  NOP ;  /* 0x0000000000007918 */ /* 0x000fc60000000000 */
[----:B------:R3:W-:Y:S01]  /*0150*/  @!P1 STS [UR20+0x24], R4 ;  /* 0x00002404ff009988 */ /* 0x0007e20008000814 */
[----:B-1----:R-:W-:-:S03]  /*0160*/  UIMAD UR4, UR5, UR4, UR31 ;  /* 0x00000004050472a4 */ /* 0x002fc6000f8e021f */
[----:B------:R3:W-:Y:S01]  /*0170*/  @!P1 STS [UR20+0x20], R13 ;  /* 0x0000200dff009988 */ /* 0x0007e20008000814 */
[----:B--2---:R-:W-:-:S03]  /*0180*/  UIMAD UR4, UR4, UR6, UR33 ;  /* 0x00000006040472a4 */ /* 0x004fc6000f8e0221 */
[----:B------:R-:W-:Y:S01]  /*0190*/  ULDC.64 UR6, c[0x0][0x250] ;  /* 0x0000940000067ab9 */ /* 0x000fe20000000a00 */
[----:B------:R-:W-:-:S04]  /*01a0*/  UIMAD UR4, UR4, 0x180, URZ ;  /* 0x00000180040478a4 */ /* 0x000fc8000f8e023f */
[----:B------:R-:W-:-:S04]  /*01b0*/  UIADD3 UR22, UP0, UR4, UR6, URZ ;  /* 0x0000000604167290 */ /* 0x000fc8000ff1e03f */
[----:B------:R-:W-:Y:S01]  /*01c0*/  ULEA.HI.X.SX32 UR23, UR4, UR7, 0x1, UP0 ;  /* 0x0000000704177291 */ /* 0x000fe200080f0e3f */
[----:B---3--:R-:W-:Y:S11]  /*01d0*/  @P1 BRA `(.L_x_1) ;  /* 0x0000000000181947 */ /* 0x008ff60003800000 */
[----:B------:R-:W1:Y:S01]  /*01e0*/  LDS R2, [UR20+0x8] ;  /* 0x00000814ff027984 */ /* 0x000e620008000800 */
[----:B------:R-:W2:Y:S01]  /*01f0*/  LDC.64 R8, c[0x0][0x210] ;  /* 0x00008400ff087b82 */ /* 0x000ea20000000a00 */
[----:B------:R-:W-:Y:S02]  /*0200*/  IMAD.MOV.U32 R3, RZ, RZ, 0x70 ;  /* 0x00000070ff037424 */ /* 0x000fe400078e00ff */
[----:B--2---:R2:W-:Y:S03]  /*0210*/  STS.64 [UR20], R8 ;  /* 0x00000008ff007988 */ /* 0x0045e60008000a14 */
[----:B-1----:R-:W-:-:S05]  /*0220*/  LOP3.LUT R2, R2, 0x10, R3, 0xd8, !PT ;  /* 0x0000001002027812 */ /* 0x002fca00078ed803 */
[----:B------:R2:W-:Y:S02]  /*0230*/  STS [UR20+0x8], R2 ;  /* 0x00000802ff007988 */ /* 0x0005e40008000814 */
.L_x_1:
[----:B------:R-:W-:Y:S05]  /*0240*/  BSYNC B0 ;  /* 0x0000000000007941 */ /* 0x000fea0003800000 */
.L_x_0:
[----:B------:R-:W-:Y:S04]  /*0250*/  BSSY B0, `(.L_x_2) ;  /* 0x000000a000007945 */ /* 0x000fe80003800000 */
[----:B------:R-:W-:Y:S05]  /*0260*/  @P1 BRA `(.L_x_3) ;  /* 0x0000000000201947 */ /* 0x000fea0003800000 */
[----:B--2---:R-:W1:Y:S01]  /*0270*/  LDS R2, [UR20+0x34] ;  /* 0x00003414ff027984 */ /* 0x004e620008000800 */
[----:B------:R-:W-:Y:S02]  /*0280*/  IMAD.MOV.U32 R3, RZ, RZ, 0x1f000000 ;  /* 0x1f000000ff037424 */ /* 0x000fe400078e00ff */
[----:B------:R-:W-:Y:S01]  /*0290*/  @!P1 IMAD.MOV.U32 R5, RZ, RZ, 0x3f ;  /* 0x0000003fff059424 */ /* 0x000fe200078e00ff */
[----:B------:R-:W2:Y:S02]  /*02a0*/  @!P1 LDS R8, [UR20+0x38] ;  /* 0x00003814ff089984 */ /* 0x000ea40008000800 */
[----:B-1----:R-:W-:Y:S02]  /*02b0*/  LOP3.LUT R2, R2, 0xff000000, R3, 0xb8, !PT ;  /* 0xff00000002027812 */ /* 0x002fe400078eb803 */
[----:B--2---:R-:W-:-:S03]  /*02c0*/  @!P1 LOP3.LUT R3, R8, 0xff, R5, 0xb8, !PT ;  /* 0x000000ff08039812 */ /* 0x004fc600078eb805 */
[----:B------:R1:W-:Y:S04]  /*02d0*/  STS [UR20+0x34], R2 ;  /* 0x00003402ff007988 */ /* 0x0003e80008000814 */
[----:B------:R1:W-:Y:S02]  /*02e0*/  @!P1 STS [UR20+0x38], R3 ;  /* 0x00003803ff009988 */ /* 0x0003e40008000814 */
.L_x_3:
[----:B------:R-:W-:Y:S05]  /*02f0*/  BSYNC B0 ;  /* 0x0000000000007941 */ /* 0x000fea0003800000 */
.L_x_2:
[----:B------:R-:W-:Y:S04]  /*0300*/  BSSY B0, `(.L_x_4) ;  /* 0x000000e000007945 */ /* 0x000fe80003800000 */
[----:B------:R-:W-:Y:S05]  /*0310*/  @P1 BRA `(.L_x_5) ;  /* 0x0000000000301947 */ /* 0x000fea0003800000 */
[----:B-1----:R-:W1:Y:S01]  /*0320*/  LDS R3, [UR20+0x34] ;  /* 0x00003414ff037984 */ /* 0x002e620008000800 */
[----:B------:R-:W3:Y:S03]  /*0330*/  LDC.64 R10, c[0x0][0x238] ;  /* 0x00008e00ff0a7b82 */ /* 0x000ee60000000a00 */
[----:B--2---:R-:W2:Y:S01]  /*0340*/  LDS R2, [UR20+0x1c] ;  /* 0x00001c14ff027984 */ /* 0x004ea20008000800 */
[C---:B---3--:R-:W-:Y:S01]  /*0350*/  SHF.L.U64.HI R8, R10.reuse, 0x1, R11 ;  /* 0x000000010a087819 */ /* 0x048fe2000001020b */
[----:B------:R-:W-:-:S03]  /*0360*/  IMAD.SHL.U32 R5, R10, 0x2, RZ ;  /* 0x000000020a057824 */ /* 0x000fc600078e00ff */
[--C-:B------:R-:W-:Y:S02]  /*0370*/  SHF.R.U32.HI R7, RZ, 0x4, R8.reuse ;  /* 0x00000004ff077819 */ /* 0x100fe40000011608 */
[----:B------:R-:W-:-:S05]  /*0380*/  SHF.R.U64 R5, R5, 0x4, R8 ;  /* 0x0000000405057819 */ /* 0x000fca0000001208 */
[----:B------:R3:W-:Y:S01]  /*0390*/  STS [UR20+0xc], R5 ;  /* 0x00000c05ff007988 */ /* 0x0007e20008000814 */
[----:B-1----:R-:W-:Y:S02]  /*03a0*/  LOP3.LUT R3, R3, 0x7, RZ, 0xb8, !PT ;  /* 0x0000000703037812 */ /* 0x002fe400078eb8ff */
[----:B--2---:R-:W-:-:S03]  /*03b0*/  LOP3.LUT R2, R2, 0xf, R7, 0xb8, !PT ;  /* 0x0000000f02027812 */ /* 0x004fc600078eb807 */
[----:B------:R3:W-:Y:S04]  /*03c0*/  STS [UR20+0x34], R3 ;  /* 0x00003403ff007988 */ /* 0x0007e80008000814 */
[----:B------:R3:W-:Y:S02]  /*03d0*/  STS [UR20+0x1c], R2 ;  /* 0x00001c02ff007988 */ /* 0x0007e40008000814 */
.L_x_5:
[----:B------:R-:W-:Y:S05]  /*03e0*/  BSYNC B0 ;  /* 0x0000000000007941 */ /* 0x000fea0003800000 */
.L_x_4:
[----:B------:R-:W-:Y:S04]  /*03f0*/  BSSY B1, `(.L_x_6) ;  /* 0x000001b000017945 */ /* 0x000fe80003800000 */
[----:B------:R-:W-:Y:S01]  /*0400*/  BSSY B0, `(.L_x_7) ;  /* 0x0000016000007945 */ /* 0x000fe20003800000 */
[----:B------:R-:W-:-:S03]  /*0410*/  IMAD.MOV.U32 R7, RZ, RZ, RZ ;  /* 0x000000ffff077224 */ /* 0x000fc600078e00ff */
[----:B------:R-:W-:Y:S05]  /*0420*/  @P1 BRA `(.L_x_8) ;  /* 0x0000000000201947 */ /* 0x000fea0003800000 */
[----:B-123--:R-:W1:Y:S02]  /*0430*/  LDS R2, [UR20+0x34] ;  /* 0x00003414ff027984 */ /* 0x00ee640008000800 */
[----:B-1----:R-:W-:-:S05]  /*0440*/  LOP3.LUT R2, R2, 0x38, RZ, 0xb8, !PT ;  /* 0x0000003802027812 */ /* 0x002fca00078eb8ff */
[----:B------:R1:W-:Y:S01]  /*0450*/  STS [UR20+0x34], R2 ;  /* 0x00003402ff007988 */ /* 0x0003e20008000814 */
[----:B------:R-:W-:Y:S05]  /*0460*/  @P1 BRA `(.L_x_9) ;  /* 0x0000000000201947 */ /* 0x000fea0003800000 */
[----:B-1----:R-:W1:Y:S01]  /*0470*/  LDS R2, [UR20+0x8] ;  /* 0x00000814ff027984 */ /* 0x002e620008000800 */
[----:B------:R-:W-:-:S05]  /*0480*/  IMAD.MOV.U32 R3, RZ, RZ, 0x780 ;  /* 0x00000780ff037424 */ /* 0x000fca00078e00ff */
[----:B-1----:R-:W-:-:S05]  /*0490*/  LOP3.LUT R2, R2, 0x300, R3, 0xd8, !PT ;  /* 0x0000030002027812 */ /* 0x002fca00078ed803 */
[----:B------:R4:W-:Y:S02]  /*04a0*/  STS [UR20+0x8], R2 ;  /* 0x00000802ff007988 */ /* 0x0009e40008000814 */
.L_x_8:
[----:B------:R-:W-:Y:S05]  /*04b0*/  @P1 BRA `(.L_x_10) ;  /* 0x0000000000281947 */ /* 0x000fea0003800000 */
[----:B-1234-:R-:W1:Y:S02]  /*04c0*/  LDS R2, [UR20+0x8] ;  /* 0x00000814ff027984 */ /* 0x01ee640008000800 */
[----:B-1----:R-:W-:-:S05]  /*04d0*/  LOP3.LUT R2, R2, 0x1800, RZ, 0xb8, !PT ;  /* 0x0000180002027812 */ /* 0x002fca00078eb8ff */
[----:B------:R2:W-:Y:S02]  /*04e0*/  STS [UR20+0x8], R2 ;  /* 0x00000802ff007988 */ /* 0x0005e40008000814 */
.L_x_9:
[----:B------:R-:W-:Y:S05]  /*04f0*/  @P1 BREAK B0 ;  /* 0x0000000000001942 */ /* 0x000fea0003800000 */
[----:B------:R-:W-:Y:S05]  /*0500*/  @P1 BRA `(.L_x_11) ;  /* 0x0000000000241947 */ /* 0x000fea0003800000 */
[----:B------:R-:W3:Y:S01]  /*0510*/  LDS R3, [UR20+0x8] ;  /* 0x00000814ff037984 */ /* 0x000ee20008000800 */
[----:B-12---:R-:W-:-:S05]  /*0520*/  IMAD.MOV.U32 R2, RZ, RZ, 0x6000 ;  /* 0x00006000ff027424 */ /* 0x006fca00078e00ff */
[----:B---3--:R-:W-:-:S04]  /*0530*/  LOP3.LUT R2, R3, 0x4000, R2, 0xd8, !PT ;  /* 0x0000400003027812 */ /* 0x008fc800078ed802 */
[----:B------:R-:W-:-:S05]  /*0540*/  LOP3.LUT R2, R2, 0x400000, RZ, 0xb8, !PT ;  /* 0x0040000002027812 */ /* 0x000fca00078eb8ff */
[----:B------:R5:W-:Y:S02]  /*0550*/  STS [UR20+0x8], R2 ;  /* 0x00000802ff007988 */ /* 0x000be40008000814 */
.L_x_10:
[----:B------:R-:W-:Y:S05]  /*0560*/  BSYNC B0 ;  /* 0x0000000000007941 */ /* 0x000fea0003800000 */
.L_x_7:
[----:B-12345:R-:W1:Y:S02]  /*0570*/  @!P1 LDS R2, [UR20+0x8] ;  /* 0x00000814ff029984 */ /* 0x03ee640008000800 */
[----:B-1----:R-:W-:-:S05]  /*0580*/  @!P1 LOP3.LUT R2, R2, 0x8000, RZ, 0xb8, !PT ;  /* 0x0000800002029812 */ /* 0x002fca00078eb8ff */
[----:B------:R3:W-:Y:S02]  /*0590*/  @!P1 STS [UR20+0x8], R2 ;  /* 0x00000802ff009988 */ /* 0x0007e40008000814 */
.L_x_11:
[----:B------:R-:W-:Y:S05]  /*05a0*/  BSYNC B1 ;  /* 0x0000000000017941 */ /* 0x000fea0003800000 */
.L_x_6:
[----:B------:R-:W-:Y:S05]  /*05b0*/  WARPSYNC.ALL ;  /* 0x0000000000007948 */ /* 0x000fea0003800000 */
[----:B------:R-:W4:Y:S02]  /*05c0*/  LDC R5, c[0x0][0x22c] ;  /* 0x00008b00ff057b82 */ /* 0x000f240000000800 */
[----:B----4-:R-:W-:Y:S01]  /*05d0*/  VIADD R5, R5, 0xffffffff ;  /* 0xffffffff05057836 */ /* 0x010fe20000000000 */
[----:B------:R-:W-:Y:S06]  /*05e0*/  @P0 BRA `(.L_x_12) ;  /* 0x0000000000280947 */ /* 0x000fec0003800000 */
[----:B-123--:R-:W1:Y:S01]  /*05f0*/  S2R R2, SR_LANEID ;  /* 0x0000000000027919 */ /* 0x00ee620000000000 */
[----:B------:R-:W-:Y:S05]  /*0600*/  WARPSYNC.ALL ;  /* 0x0000000000007948 */ /* 0x000fea0003800000 */
[----:B-1----:R-:W-:-:S05]  /*0610*/  IMAD.SHL.U32 R8, R2, 0x4, RZ ;  /* 0x0000000402087824 */ /* 0x002fca00078e00ff */
[----:B------:R-:W1:Y:S01]  /*0620*/  LDS R9, [R8+UR20] ;  /* 0x0000001408097984 */ /* 0x000e620008000800 */
[----:B------:R-:W-:-:S05]  /*0630*/  IADD3 R2, P2, R8, UR22, RZ ;  /* 0x0000001608027c10 */ /* 0x000fca000ff5e0ff */
[----:B------:R-:W-:-:S05]  /*0640*/  IMAD.X R3, RZ, RZ, UR23, P2 ;  /* 0x00000017ff037e24 */ /* 0x000fca00090e06ff */
[----:B-1----:R4:W5:Y:S01]  /*0650*/  ATOMG.E.EXCH.STRONG.GPU PT, RZ, [R2], R9 ;  /* 0x0000000902ff73a8 */ /* 0x00296200041ee100 */
[----:B------:R-:W-:-:S04]  /*0660*/  DEPBAR {5,4,3,2,1,0} ;  /* 0x0000003f0000791a */ /* 0x000fc80000000000 */
[----:B------:R4:W-:Y:S01]  /*0670*/  UTMACCTL.IV [UR22] ;  /* 0x00000000160079b9 */ /* 0x0009e20008000000 */
[----:B------:R-:W-:Y:S01]  /*0680*/  NOP ;  /* 0x0000000000007918 */ /* 0x000fe20000000000 */
.L_x_12:
[----:B------:R-:W-:Y:S05]  /*0690*/  @P0 BRA `(.L_x_13) ;  /* 0x00000000000c0947 */ /* 0x000fea0003800000 */
[----:B------:R0:W-:Y:S01]  /*06a0*/  UTMACMDFLUSH ;  /* 0x00000000000079b7 */ /* 0x0001e20000000000 */
[----:B------:R-:W-:Y:S05]  /*06b0*/  @P0 BRA `(.L_x_13) ;  /* 0x0000000000040947 */ /* 0x000fea0003800000 */
[----:B------:R-:W-:-:S04]  /*06c0*/  DEPBAR.LE SB0, 0x0 ;  /* 0x000080000000791a */ /* 0x000fc80000000000 */
.L_x_13:
[----:B------:R-:W-:Y:S05]  /*06d0*/  WARPSYNC.ALL ;  /* 0x0000000000007948 */ /* 0x000fea0003800000 */
[----:B-----5:R-:W-:Y:S06]  /*06e0*/  BAR.SYNC.DEFER_BLOCKING 0x0 ;  /* 0x0000000000007b1d */ /* 0x020fec0000010000 */
[----:B------:R-:W-:Y:S02]  /*06f0*/  BSSY B1, `(.L_x_14) ;  /* 0x000000b000017945 */ /* 0x000fe40003800000 */
[----:B------:R-:W-:Y:S06]  /*0700*/  BAR.SYNC.DEFER_BLOCKING 0x0 ;  /* 0x0000000000007b1d */ /* 0x000fec0000010000 */
[----:B------:R5:W-:Y:S01]  /*0710*/  @!P0 STS [R12], RZ ;  /* 0x000000ff0c008388 */ /* 0x000be20000000800 */
[----:B------:R-:W-:Y:S01]  /*0720*/  NOP ;  /* 0x0000000000007918 */ /* 0x000fe20000000000 */
[----:B------:R-:W-:Y:S05]  /*0730*/  @P1 BRA `(.L_x_15) ;  /* 0x0000000000181947 */ /* 0x000fea0003800000 */
[----:B-1234-:R-:W1:Y:S01]  /*0740*/  LDS R2, [UR20+0x8] ;  /* 0x00000814ff027984 */ /* 0x01ee620008000800 */
[----:B------:R-:W2:Y:S01]  /*0750*/  LDC.64 R8, c[0x0][0x218] ;  /* 0x00008600ff087b82 */ /* 0x000ea20000000a00 */
[----:B------:R-:W-:Y:S02]  /*0760*/  IMAD.MOV.U32 R3, RZ, RZ, 0x70 ;  /* 0x00000070ff037424 */ /* 0x000fe400078e00ff */
[----:B--2---:R2:W-:Y:S03]  /*0770*/  STS.64 [UR20], R8 ;  /* 0x00000008ff007988 */ /* 0x0045e60008000a14 */
[----:B-1----:R-:W-:-:S05]  /*0780*/  LOP3.LUT R2, R2, 0x10, R3, 0xd8, !PT ;  /* 0x0000001002027812 */ /* 0x002fca00078ed803 */
[----:B------:R2:W-:Y:S02]  /*0790*/  STS [UR20+0x8], R2 ;  /* 0x00000802ff007988 */ /* 0x0005e40008000814 */
.L_x_15:
[----:B----4-:R-:W-:Y:S05]  /*07a0*/  BSYNC B1 ;  /* 0x0000000000017941 */ /* 0x010fea0003800000 */
.L_x_14:
[----:B------:R-:W-:Y:S04]  /*07b0*/  BSSY B1, `(.L_x_16) ;  /* 0x000000a000017945 */ /* 0x000fe80003800000 */
[----:B------:R-:W-:Y:S05]  /*07c0*/  @P1 BRA `(.L_x_17) ;  /* 0x0000000000201947 */ /* 0x000fea0003800000 */
[----:B-123--:R-:W1:Y:S01]  /*07d0*/  LDS R2, [UR20+0x34] ;  /* 0x00003414ff027984 */ /* 0x00ee620008000800 */
[----:B------:R-:W-:Y:S02]  /*07e0*/  IMAD.MOV.U32 R3, RZ, RZ, 0x3f000000 ;  /* 0x3f000000ff037424 */ /* 0x000fe400078e00ff */
[----:B------:R-:W-:Y:S01]  /*07f0*/  @!P1 IMAD.MOV.U32 R8, RZ, RZ, 0x1f ;  /* 0x0000001fff089424 */ /* 0x000fe200078e00ff */
[----:B------:R-:W2:Y:S02]  /*0800*/  @!P1 LDS R9, [UR20+0x38] ;  /* 0x00003814ff099984 */ /* 0x000ea40008000800 */
[----:B-1----:R-:W-:Y:S02]  /*0810*/  LOP3.LUT R2, R2, 0xff000000, R3, 0xb8, !PT ;  /* 0xff00000002027812 */ /* 0x002fe400078eb803 */
[----:B--2---:R-:W-:-:S03]  /*0820*/  @!P1 LOP3.LUT R3, R9, 0xff, R8, 0xb8, !PT ;  /* 0x000000ff09039812 */ /* 0x004fc600078eb808 */
[----:B------:R4:W-:Y:S04]  /*0830*/  STS [UR20+0x34], R2 ;  /* 0x00003402ff007988 */ /* 0x0009e80008000814 */
[----:B------:R4:W-:Y:S02]  /*0840*/  @!P1 STS [UR20+0x38], R3 ;  /* 0x00003803ff009988 */ /* 0x0009e40008000814 */
.L_x_17:
[----:B------:R-:W-:Y:S05]  /*0850*/  BSYNC B1 ;  /* 0x0000000000017941 */ /* 0x000fea0003800000 */
.L_x_16:
[----:B------:R-:W-:Y:S04]  /*0860*/  BSSY B1, `(.L_x_18) ;  /* 0x0000004000017945 */ /* 0x000fe80003800000 */
[----:B------:R-:W-:Y:S05]  /*0870*/  @P1 BRA `(.L_x_19) ;  /* 0x0000000000081947 */ /* 0x000fea0003800000 */
[----:B------:R1:W-:Y:S04]  /*0880*/  STS [UR20+0x24], R13 ;  /* 0x0000240dff007988 */ /* 0x0003e80008000814 */
[----:B------:R1:W-:Y:S02]  /*0890*/  STS [UR20+0x20], R5 ;  /* 0x00002005ff007988 */ /* 0x0003e40008000814 */
.L_x_19:
[----:B------:R-:W-:Y:S05]  /*08a0*/  BSYNC B1 ;  /* 0x0000000000017941 */ /* 0x000fea0003800000 */
.L_x_18:
[----:B------:R-:W-:Y:S04]  /*08b0*/  BSSY B1, `(.L_x_20) ;  /* 0x000000e000017945 */ /* 0x000fe80003800000 */
[----:B------:R-:W-:Y:S05]  /*08c0*/  @P1 BRA `(.L_x_21) ;  /* 0x0000000000301947 */ /* 0x000fea0003800000 */
[----:B----4-:R-:W4:Y:S01]  /*08d0*/  LDS R3, [UR20+0x34] ;  /* 0x00003414ff037984 */ /* 0x010f220008000800 */
[----:B--2---:R-:W2:Y:S03]  /*08e0*/  LDC.64 R8, c[0x0][0x240] ;  /* 0x00009000ff087b82 */ /* 0x004ea60000000a00 */
[----:B-1-3--:R-:W1:Y:S01]  /*08f0*/  LDS R2, [UR20+0x1c] ;  /* 0x00001c14ff027984 */ /* 0x00ae620008000800 */
[C---:B--2---:R-:W-:Y:S01]  /*0900*/  SHF.L.U64.HI R9, R8.reuse, 0x1, R9 ;  /* 0x0000000108097819 */ /* 0x044fe20000010209 */
[----:B------:R-:W-:-:S03]  /*0910*/  IMAD.SHL.U32 R8, R8, 0x2, RZ ;  /* 0x0000000208087824 */ /* 0x000fc600078e00ff */
[--C-:B------:R-:W-:Y:S02]  /*0920*/  SHF.R.U32.HI R11, RZ, 0x4, R9.reuse ;  /* 0x00000004ff0b7819 */ /* 0x100fe40000011609 */
[----:B------:R-:W-:-:S05]  /*0930*/  SHF.R.U64 R8, R8, 0x4, R9 ;  /* 0x0000000408087819 */ /* 0x000fca0000001209 */
[----:B------:R2:W-:Y:S01]  /*0940*/  STS [UR20+0xc], R8 ;  /* 0x00000c08ff007988 */ /* 0x0005e20008000814 */
[----:B----4-:R-:W-:Y:S02]  /*0950*/  LOP3.LUT R3, R3, 0x7, RZ, 0xb8, !PT ;  /* 0x0000000703037812 */ /* 0x010fe400078eb8ff */
[----:B-1----:R-:W-:-:S03]  /*0960*/  LOP3.LUT R2, R2, 0xf, R11, 0xb8, !PT ;  /* 0x0000000f02027812 */ /* 0x002fc600078eb80b */
[----:B------:R2:W-:Y:S04]  /*0970*/  STS [UR20+0x34], R3 ;  /* 0x00003403ff007988 */ /* 0x0005e80008000814 */
[----:B------:R2:W-:Y:S02]  /*0980*/  STS [UR20+0x1c], R2 ;  /* 0x00001c02ff007988 */ /* 0x0005e40008000814 */
.L_x_21:
[----:B------:R-:W-:Y:S05]  /*0990*/  BSYNC B1 ;  /* 0x0000000000017941 */ /* 0x000fea0003800000 */
.L_x_20:
[----:B------:R-:W-:Y:S04]  /*09a0*/  BSSY B2, `(.L_x_22) ;  /* 0x000001a000027945 */ /* 0x000fe80003800000 */
[----:B------:R-:W-:Y:S04]  /*09b0*/  BSSY B1, `(.L_x_23) ;  /* 0x0000015000017945 */ /* 0x000fe80003800000 */
[----:B------:R-:W-:Y:S05]  /*09c0*/  @P1 BRA `(.L_x_24) ;  /* 0x0000000000201947 */ /* 0x000fea0003800000 */
[----:B-1234-:R-:W1:Y:S02]  /*09d0*/  LDS R2, [UR20+0x34] ;  /* 0x00003414ff027984 */ /* 0x01ee640008000800 */
[----:B-1----:R-:W-:-:S05]  /*09e0*/  LOP3.LUT R2, R2, 0x38, RZ, 0xb8, !PT ;  /* 0x0000003802027812 */ /* 0x002fca00078eb8ff */
[----:B------:R1:W-:Y:S01]  /*09f0*/  STS [UR20+0x34], R2 ;  /* 0x00003402ff007988 */ /* 0x0003e20008000814 */
[----:B------:R-:W-:Y:S05]  /*0a00*/  @P1 BRA `(.L_x_25) ;  /* 0x0000000000201947 */ /* 0x000fea0003800000 */
[----:B-1----:R-:W1:Y:S01]  /*0a10*/  LDS R2, [UR20+0x8] ;  /* 0x00000814ff027984 */ /* 0x002e620008000800 */
[----:B------:R-:W-:-:S05]  /*0a20*/  IMAD.MOV.U32 R3, RZ, RZ, 0x780 ;  /* 0x00000780ff037424 */ /* 0x000fca00078e00ff */
[----:B-1----:R-:W-:-:S05]  /*0a30*/  LOP3.LUT R2, R2, 0x300, R3, 0xd8, !PT ;  /* 0x0000030002027812 */ /* 0x002fca00078ed803 */
[----:B------:R1:W-:Y:S02]  /*0a40*/  STS [UR20+0x8], R2 ;  /* 0x00000802ff007988 */ /* 0x0003e40008000814 */
.L_x_24:
[----:B------:R-:W-:Y:S05]  /*0a50*/  @P1 BRA `(.L_x_26) ;  /* 0x0000000000281947 */ /* 0x000fea0003800000 */
[----:B-1234-:R-:W1:Y:S02]  /*0a60*/  LDS R2, [UR20+0x8] ;  /* 0x00000814ff027984 */ /* 0x01ee640008000800 */
[----:B-1----:R-:W-:-:S05]  /*0a70*/  LOP3.LUT R2, R2, 0x1800, RZ, 0xb8, !PT ;  /* 0x0000180002027812 */ /* 0x002fca00078eb8ff */
[----:B------:R2:W-:Y:S02]  /*0a80*/  STS [UR20+0x8], R2 ;  /* 0x00000802ff007988 */ /* 0x0005e40008000814 */
.L_x_25:
[----:B------:R-:W-:Y:S05]  /*0a90*/  @P1 BREAK B1 ;  /* 0x0000000000011942 */ /* 0x000fea0003800000 */
[----:B------:R-:W-:Y:S05]  /*0aa0*/  @P1 BRA `(.L_x_27) ;  /* 0x0000000000241947 */ /* 0x000fea0003800000 */
[----:B-12---:R-:W1:Y:S01]  /*0ab0*/  LDS R2, [UR20+0x8] ;  /* 0x00000814ff027984 */ /* 0x006e620008000800 */
[----:B------:R-:W-:-:S05]  /*0ac0*/  IMAD.MOV.U32 R3, RZ, RZ, 0x6000 ;  /* 0x00006000ff037424 */ /* 0x000fca00078e00ff */
[----:B-1----:R-:W-:-:S04]  /*0ad0*/  LOP3.LUT R2, R2, 0x6000, R3, 0xd8, !PT ;  /* 0x0000600002027812 */ /* 0x002fc800078ed803 */
[----:B------:R-:W-:-:S05]  /*0ae0*/  LOP3.LUT R2, R2, 0x400000, RZ, 0xb8, !PT ;  /* 0x0040000002027812 */ /* 0x000fca00078eb8ff */
[----:B------:R1:W-:Y:S02]  /*0af0*/  STS [UR20+0x8], R2 ;  /* 0x00000802ff007988 */ /* 0x0003e40008000814 */
.L_x_26:
[----:B------:R-:W-:Y:S05]  /*0b00*/  BSYNC B1 ;  /* 0x0000000000017941 */ /* 0x000fea0003800000 */
.L_x_23:
[----:B-1234-:R-:W1:Y:S02]  /*0b10*/  @!P1 LDS R2, [UR20+0x8] ;  /* 0x00000814ff029984 */ /* 0x01ee640008000800 */
[----:B-1----:R-:W-:-:S05]  /*0b20*/  @!P1 LOP3.LUT R2, R2, 0x8000, RZ, 0xb8, !PT ;  /* 0x0000800002029812 */ /* 0x002fca00078eb8ff */
[----:B------:R3:W-:Y:S02]  /*0b30*/  @!P1 STS [UR20+0x8], R2 ;  /* 0x00000802ff009988 */ /* 0x0007e40008000814 */
.L_x_27:
[----:B------:R-:W-:Y:S05]  /*0b40*/  BSYNC B2 ;  /* 0x0000000000027941 */ /* 0x000fea0003800000 */
.L_x_22:
[----:B------:R-:W-:Y:S05]  /*0b50*/  WARPSYNC.ALL ;  /* 0x0000000000007948 */ /* 0x000fea0003800000 */
[----:B------:R-:W-:-:S04]  /*0b60*/  UIADD3 UR29, UR4, 0x80, URZ ;  /* 0x00000080041d7890 */ /* 0x000fc8000fffe03f */
[----:B------:R-:W-:-:S04]  /*0b70*/  UIADD3 UR28, UP0, UR29, UR6, URZ ;  /* 0x000000061d1c7290 */ /* 0x000fc8000ff1e03f */
[----:B------:R-:W-:Y:S01]  /*0b80*/  ULEA.HI.X.SX32 UR29, UR29, UR7, 0x1, UP0 ;  /* 0x000000071d1d7291 */ /* 0x000fe200080f0e3f */
[----:B------:R-:W-:Y:S11]  /*0b90*/  @P0 BRA `(.L_x_28) ;  /* 0x0000000000280947 */ /* 0x000ff60003800000 */
[----:B-123--:R-:W1:Y:S01]  /*0ba0*/  S2R R2, SR_LANEID ;  /* 0x0000000000027919 */ /* 0x00ee620000000000 */
[----:B------:R-:W-:Y:S05]  /*0bb0*/  WARPSYNC.ALL ;  /* 0x0000000000007948 */ /* 0x000fea0003800000 */
[----:B-1----:R-:W-:-:S05]  /*0bc0*/  IMAD.SHL.U32 R8, R2, 0x4, RZ ;  /* 0x0000000402087824 */ /* 0x002fca00078e00ff */
[----:B------:R-:W1:Y:S01]  /*0bd0*/  LDS R9, [R8+UR20] ;  /* 0x0000001408097984 */ /* 0x000e620008000800 */
[----:B------:R-:W-:-:S05]  /*0be0*/  IADD3 R2, P2, R8, UR28, RZ ;  /* 0x0000001c08027c10 */ /* 0x000fca000ff5e0ff */
[----:B------:R-:W-:-:S05]  /*0bf0*/  IMAD.X R3, RZ, RZ, UR29, P2 ;  /* 0x0000001dff037e24 */ /* 0x000fca00090e06ff */
[----:B-1----:R4:W2:Y:S01]  /*0c00*/  ATOMG.E.EXCH.STRONG.GPU PT, RZ, [R2], R9 ;  /* 0x0000000902ff73a8 */ /* 0x0028a200041ee100 */
[----:B------:R-:W-:-:S04]  /*0c10*/  DEPBAR {5,4,3,2,1,0} ;  /* 0x0000003f0000791a */ /* 0x000fc80000000000 */
[----:B------:R4:W-:Y:S01]  /*0c20*/  UTMACCTL.IV [UR28] ;  /* 0x000000001c0079b9 */ /* 0x0009e20008000000 */
[----:B------:R-:W-:Y:S01]  /*0c30*/  NOP ;  /* 0x0000000000007918 */ /* 0x000fe20000000000 */
.L_x_28:
[----:B------:R-:W-:Y:S05]  /*0c40*/  @P0 BRA `(.L_x_29) ;  /* 0x00000000000c0947 */ /* 0x000fea0003800000 */
[----:B------:R0:W-:Y:S01]  /*0c50*/  UTMACMDFLUSH ;  /* 0x00000000000079b7 */ /* 0x0001e20000000000 */
[----:B------:R-:W-:Y:S05]  /*0c60*/  @P0 BRA `(.L_x_29) ;  /* 0x0000000000040947 */ /* 0x000fea0003800000 */
[----:B------:R-:W-:-:S04]  /*0c70*/  DEPBAR.LE SB0, 0x0 ;  /* 0x000080000000791a */ /* 0x000fc80000000000 */
.L_x_29:
[----:B------:R-:W-:Y:S05]  /*0c80*/  WARPSYNC.ALL ;  /* 0x0000000000007948 */ /* 0x000fea0003800000 */
[----:B--2---:R-:W-:Y:S06]  /*0c90*/  BAR.SYNC.DEFER_BLOCKING 0x0 ;  /* 0x0000000000007b1d */ /* 0x004fec0000010000 */
[----:B------:R-:W-:Y:S02]  /*0ca0*/  BSSY B2, `(.L_x_30) ;  /* 0x000000b000027945 */ /* 0x000fe40003800000 */
[----:B------:R-:W-:Y:S06]  /*0cb0*/  BAR.SYNC.DEFER_BLOCKING 0x0 ;  /* 0x0000000000007b1d */ /* 0x000fec0000010000 */
[----:B------:R2:W-:Y:S01]  /*0cc0*/  @!P0 STS [R12], RZ ;  /* 0x000000ff0c008388 */ /* 0x0005e20000000800 */
[----:B------:R-:W-:Y:S01]  /*0cd0*/  NOP ;  /* 0x0000000000007918 */ /* 0x000fe20000000000 */
[----:B------:R-:W-:Y:S05]  /*0ce0*/  @P1 BRA `(.L_x_31) ;  /* 0x0000000000181947 */ /* 0x000fea0003800000 */
[----:B-1-34-:R-:W1:Y:S01]  /*0cf0*/  LDS R2, [UR20+0x8] ;  /* 0x00000814ff027984 */ /* 0x01ae620008000800 */
[----:B------:R-:W3:Y:S01]  /*0d00*/  LDC.64 R8, c[0x0][0x220] ;  /* 0x00008800ff087b82 */ /* 0x000ee20000000a00 */
[----:B------:R-:W-:Y:S02]  /*0d10*/  IMAD.MOV.U32 R3, RZ, RZ, 0x70 ;  /* 0x00000070ff037424 */ /* 0x000fe400078e00ff */
[----:B---3--:R3:W-:Y:S03]  /*0d20*/  STS.64 [UR20], R8 ;  /* 0x00000008ff007988 */ /* 0x0087e60008000a14 */
[----:B-1----:R-:W-:-:S05]  /*0d30*/  LOP3.LUT R2, R2, 0x10, R3, 0xd8, !PT ;  /* 0x0000001002027812 */ /* 0x002fca00078ed803 */
[----:B------:R3:W-:Y:S02]  /*0d40*/  STS [UR20+0x8], R2 ;  /* 0x00000802ff007988 */ /* 0x0007e40008000814 */
.L_x_31:
[----:B----4-:R-:W-:Y:S05]  /*0d50*/  BSYNC B2 ;  /* 0x0000000000027941 */ /* 0x010fea0003800000 */
.L_x_30:
[----:B------:R-:W-:Y:S04]  /*0d60*/  BSSY B3, `(.L_x_32) ;  /* 0x0000011000037945 */ /* 0x000fe80003800000 */
[----:B------:R-:W-:Y:S04]  /*0d70*/  BSSY B2, `(.L_x_33) ;  /* 0x000000e000027945 */ /* 0x000fe80003800000 */
[----:B------:R-:W-:Y:S05]  /*0d80*/  @P1 BRA `(.L_x_34) ;  /* 0x0000000000241947 */ /* 0x000fea0003800000 */
[----:B-1-3--:R-:W1:Y:S01]  /*0d90*/  LDS R2, [UR20+0x34] ;  /* 0x00003414ff027984 */ /* 0x00ae620008000800 */
[----:B------:R-:W-:-:S05]  /*0da0*/  IMAD.MOV.U32 R3, RZ, RZ, 0x3f000000 ;  /* 0x3f000000ff037424 */ /* 0x000fca00078e00ff */
[----:B-1----:R-:W-:-:S05]  /*0db0*/  LOP3.LUT R2, R2, 0xff000000, R3, 0xb8, !PT ;  /* 0xff00000002027812 */ /* 0x002fca00078eb803 */
[----:B------:R1:W-:Y:S01]  /*0dc0*/  STS [UR20+0x34], R2 ;  /* 0x00003402ff007988 */ /* 0x0003e20008000814 */
[----:B------:R-:W-:Y:S05]  /*0dd0*/  @P1 BRA `(.L_x_35) ;  /* 0x00000000001c1947 */ /* 0x000fea0003800000 */
[----:B-1----:R-:W1:Y:S01]  /*0de0*/  LDS R2, [UR20+0x38] ;  /* 0x00003814ff027984 */ /* 0x002e620008000800 */
[----:B------:R-:W-:-:S05]  /*0df0*/  IMAD.MOV.U32 R3, RZ, RZ, 0x3f ;  /* 0x0000003fff037424 */ /* 0x000fca00078e00ff */
[----:B-1----:R-:W-:-:S05]  /*0e00*/  LOP3.LUT R2, R2, 0xff, R3, 0xb8, !PT ;  /* 0x000000ff02027812 */ /* 0x002fca00078eb803 */
[----:B------:R4:W-:Y:S02]  /*0e10*/  STS [UR20+0x38], R2 ;  /* 0x00003802ff007988 */ /* 0x0009e40008000814 */
.L_x_34:
[----:B------:R-:W-:Y:S05]  /*0e20*/  @P1 BREAK B2 ;  /* 0x0000000000021942 */ /* 0x000fea0003800000 */
[----:B------:R-:W-:Y:S05]  /*0e30*/  @P1 BRA `(.L_x_36) ;  /* 0x00000000000c1947 */ /* 0x000fea0003800000 */
[----:B------:R1:W-:Y:S02]  /*0e40*/  STS [UR20+0x20], R5 ;  /* 0x00002005ff007988 */ /* 0x0003e40008000814 */
.L_x_35:
[----:B------:R-:W-:Y:S05]  /*0e50*/  BSYNC B2 ;  /* 0x0000000000027941 */ /* 0x000fea0003800000 */
.L_x_33:
[----:B------:R1:W-:Y:S02]  /*0e60*/  @!P1 STS [UR20+0x24], R4 ;  /* 0x00002404ff009988 */ /* 0x0003e40008000814 */
.L_x_36:
[----:B------:R-:W-:Y:S05]  /*0e70*/  BSYNC B3 ;  /* 0x0000000000037941 */ /* 0x000fea0003800000 */
.L_x_32:
[----:B------:R-:W-:Y:S05]  /*0e80*/  WARPSYNC.ALL ;  /* 0x0000000000007948 */ /* 0x000fea0003800000 */
[----:B------:R-:W-:Y:S04]  /*0e90*/  BSSY B3, `(.L_x_37) ;  /* 0x000000e000037945 */ /* 0x000fe80003800000 */
[----:B------:R-:W-:Y:S05]  /*0ea0*/  @P1 BRA `(.L_x_38) ;  /* 0x0000000000301947 */ /* 0x000fea0003800000 */
[----:B------:R-:W5:Y:S01]  /*0eb0*/  LDS R3, [UR20+0x34] ;  /* 0x00003414ff037984 */ /* 0x000f620008000800 */
[----:B-1----:R-:W1:Y:S03]  /*0ec0*/  LDC.64 R4, c[0x0][0x248] ;  /* 0x00009200ff047b82 */ /* 0x002e660000000a00 */
[----:B---34-:R-:W3:Y:S01]  /*0ed0*/  LDS R2, [UR20+0x1c] ;  /* 0x00001c14ff027984 */ /* 0x018ee20008000800 */
[C---:B-1----:R-:W-:Y:S01]  /*0ee0*/  SHF.L.U64.HI R5, R4.reuse, 0x1, R5 ;  /* 0x0000000104057819 */ /* 0x042fe20000010205 */
[----:B------:R-:W-:-:S03]  /*0ef0*/  IMAD.SHL.U32 R4, R4, 0x2, RZ ;  /* 0x0000000204047824 */ /* 0x000fc600078e00ff */
[--C-:B------:R-:W-:Y:S02]  /*0f00*/  SHF.R.U32.HI R9, RZ, 0x4, R5.reuse ;  /* 0x00000004ff097819 */ /* 0x100fe40000011605 */
[----:B------:R-:W-:-:S05]  /*0f10*/  SHF.R.U64 R4, R4, 0x4, R5 ;  /* 0x0000000404047819 */ /* 0x000fca0000001205 */
[----:B------:R1:W-:Y:S01]  /*0f20*/  STS [UR20+0xc], R4 ;  /* 0x00000c04ff007988 */ /* 0x0003e20008000814 */
[----:B-----5:R-:W-:Y:S02]  /*0f30*/  LOP3.LUT R3, R3, 0x7, RZ, 0xb8, !PT ;  /* 0x0000000703037812 */ /* 0x020fe400078eb8ff */
[----:B---3--:R-:W-:-:S03]  /*0f40*/  LOP3.LUT R2, R2, 0xf, R9, 0xb8, !PT ;  /* 0x0000000f02027812 */ /* 0x008fc600078eb809 */
[----:B------:R1:W-:Y:S04]  /*0f50*/  STS [UR20+0x34], R3 ;  /* 0x00003403ff007988 */ /* 0x0003e80008000814 */
[----:B------:R1:W-:Y:S02]  /*0f60*/  STS [UR20+0x1c], R2 ;  /* 0x00001c02ff007988 */ /* 0x0003e40008000814 */
.L_x_38:
[----:B------:R-:W-:Y:S05]  /*0f70*/  BSYNC B3 ;  /* 0x0000000000037941 */ /* 0x000fea0003800000 */
.L_x_37:
[----:B------:R-:W-:Y:S04]  /*0f80*/  BSSY B3, `(.L_x_39) ;  /* 0x000001a000037945 */ /* 0x000fe80003800000 */
[----:B------:R-:W-:Y:S04]  /*0f90*/  BSSY B4, `(.L_x_40) ;  /* 0x0000015000047945 */ /* 0x000fe80003800000 */
[----:B------:R-:W-:Y:S05]  /*0fa0*/  @P1 BRA `(.L_x_41) ;  /* 0x0000000000201947 */ /* 0x000fea0003800000 */
[----:B-1-34-:R-:W1:Y:S02]  /*0fb0*/  LDS R2, [UR20+0x34] ;  /* 0x00003414ff027984 */ /* 0x01ae640008000800 */
[----:B-1----:R-:W-:-:S05]  /*0fc0*/  LOP3.LUT R2, R2, 0x38, RZ, 0xb8, !PT ;  /* 0x0000003802027812 */ /* 0x002fca00078eb8ff */
[----:B------:R1:W-:Y:S01]  /*0fd0*/  STS [UR20+0x34], R2 ;  /* 0x00003402ff007988 */ /* 0x0003e20008000814 */
[----:B------:R-:W-:Y:S05]  /*0fe0*/  @P1 BRA `(.L_x_42) ;  /* 0x0000000000201947 */ /* 0x000fea0003800000 */
[----:B-1----:R-:W1:Y:S01]  /*0ff0*/  LDS R2, [UR20+0x8] ;  /* 0x00000814ff027984 */ /* 0x002e620008000800 */
[----:B------:R-:W-:-:S05]  /*1000*/  IMAD.MOV.U32 R3, RZ, RZ, 0x780 ;  /* 0x00000780ff037424 */ /* 0x000fca00078e00ff */
[----:B-1----:R-:W-:-:S05]  /*1010*/  LOP3.LUT R2, R2, 0x300, R3, 0xd8, !PT ;  /* 0x0000030002027812 */ /* 0x002fca00078ed803 */
[----:B------:R1:W-:Y:S02]  /*1020*/  STS [UR20+0x8], R2 ;  /* 0x00000802ff007988 */ /* 0x0003e40008000814 */
.L_x_41:
[----:B------:R-:W-:Y:S05]  /*1030*/  @P1 BRA `(.L_x_43) ;  /* 0x0000000000281947 */ /* 0x000fea0003800000 */
[----:B-1-34-:R-:W1:Y:S02]  /*1040*/  LDS R2, [UR20+0x8] ;  /* 0x00000814ff027984 */ /* 0x01ae640008000800 */
[----:B-1----:R-:W-:-:S05]  /*1050*/  LOP3.LUT R2, R2, 0x1800, RZ, 0xb8, !PT ;  /* 0x0000180002027812 */ /* 0x002fca00078eb8ff */
[----:B------:R3:W-:Y:S02]  /*1060*/  STS [UR20+0x8], R2 ;  /* 0x00000802ff007988 */ /* 0x0007e40008000814 */
.L_x_42:
[----:B------:R-:W-:Y:S05]  /*1070*/  @P1 BREAK B4 ;  /* 0x0000000000041942 */ /* 0x000fea0003800000 */
[----:B------:R-:W-:Y:S05]  /*1080*/  @P1 BRA `(.L_x_44) ;  /* 0x0000000000241947 */ /* 0x000fea0003800000 */
[----:B-1-3--:R-:W1:Y:S01]  /*1090*/  LDS R2, [UR20+0x8] ;  /* 0x00000814ff027984 */ /* 0x00ae620008000800 */
[----:B------:R-:W-:-:S05]  /*10a0*/  IMAD.MOV.U32 R3, RZ, RZ, 0x6000 ;  /* 0x00006000ff037424 */ /* 0x000fca00078e00ff */
[----:B-1----:R-:W-:-:S04]  /*10b0*/  LOP3.LUT R2, R2, 0x6000, R3, 0xd8, !PT ;  /* 0x0000600002027812 */ /* 0x002fc800078ed803 */
[----:B------:R-:W-:-:S05]  /*10c0*/  LOP3.LUT R2, R2, 0x400000, RZ, 0xb8, !PT ;  /* 0x0040000002027812 */ /* 0x000fca00078eb8ff */
[----:B------:R1:W-:Y:S02]  /*10d0*/  STS [UR20+0x8], R2 ;  /* 0x00000802ff007988 */ /* 0x0003e40008000814 */
.L_x_43:
[----:B------:R-:W-:Y:S05]  /*10e0*/  BSYNC B4 ;  /* 0x0000000000047941 */ /* 0x000fea0003800000 */
.L_x_40:
[----:B-1-34-:R-:W1:Y:S02]  /*10f0*/  @!P1 LDS R2, [UR20+0x8] ;  /* 0x00000814ff029984 */ /* 0x01ae640008000800 */
[----:B-1----:R-:W-:-:S05]  /*1100*/  @!P1 LOP3.LUT R2, R2, 0x8000, RZ, 0xb8, !PT ;  /* 0x0000800002029812 */ /* 0x002fca00078eb8ff */
[----:B------:R4:W-:Y:S02]  /*1110*/  @!P1 STS [UR20+0x8], R2 ;  /* 0x00000802ff009988 */ /* 0x0009e40008000814 */
.L_x_44:
[----:B------:R-:W-:Y:S05]  /*1120*/  BSYNC B3 ;  /* 0x0000000000037941 */ /* 0x000fea0003800000 */
.L_x_39:
[----:B------:R-:W-:Y:S05]  /*1130*/  WARPSYNC.ALL ;  /* 0x0000000000007948 */ /* 0x000fea0003800000 */
[----:B------:R-:W-:Y:S01]  /*1140*/  UIADD3 UR4, UR4, 0x100, URZ ;  /* 0x0000010004047890 */ /* 0x000fe2000fffe03f */
[----:B------:R-:W-:Y:S01]  /*1150*/  ISETP.GE.AND P2, PT, R14, 0x1, PT ;  /* 0x000000010e00780c */ /* 0x000fe20003f46270 */
[----:B------:R-:W-:Y:S01]  /*1160*/  IMAD.MOV.U32 R24, RZ, RZ, RZ ;  /* 0x000000ffff187224 */ /* 0x000fe200078e00ff */
[----:B------:R-:W-:Y:S01]  /*1170*/  SHF.R.U32.HI R8, RZ, 0x5, R0 ;  /* 0x00000005ff087819 */ /* 0x000fe20000011600 */
[----:B------:R-:W-:-:S04]  /*1180*/  UIADD3 UR32, UP0, UR4, UR6, URZ ;  /* 0x0000000604207290 */ /* 0x000fc8000ff1e03f */
[----:B------:R-:W-:Y:S01]  /*1190*/  ULEA.HI.X.SX32 UR34, UR4, UR7, 0x1, UP0 ;  /* 0x0000000704227291 */ /* 0x000fe200080f0e3f */
[----:B------:R-:W-:Y:S11]  /*11a0*/  @P0 BRA `(.L_x_45) ;  /* 0x0000000000300947 */ /* 0x000ff60003800000 */
[----:B-1-34-:R-:W1:Y:S01]  /*11b0*/  S2R R2, SR_LANEID ;  /* 0x0000000000027919 */ /* 0x01ae620000000000 */
[----:B------:R-:W-:Y:S05]  /*11c0*/  WARPSYNC.ALL ;  /* 0x0000000000007948 */ /* 0x000fea0003800000 */
[----:B-1----:R-:W-:-:S05]  /*11d0*/  IMAD.SHL.U32 R4, R2, 0x4, RZ ;  /* 0x0000000402047824 */ /* 0x002fca00078e00ff */
[----:B------:R-:W1:Y:S01]  /*11e0*/  LDS R5, [R4+UR20] ;  /* 0x0000001404057984 */ /* 0x000e620008000800 */
[----:B------:R-:W-:Y:S01]  /*11f0*/  IADD3 R2, P3, R4, UR32, RZ ;  /* 0x0000002004027c10 */ /* 0x000fe2000ff7e0ff */
[----:B------:R-:W-:-:S04]  /*1200*/  UMOV UR4, UR32 ;  /* 0x0000002000047c82 */ /* 0x000fc80008000000 */
[----:B------:R-:W-:Y:S01]  /*1210*/  IMAD.X R3, RZ, RZ, UR34, P3 ;  /* 0x00000022ff037e24 */ /* 0x000fe200098e06ff */
[----:B------:R-:W-:-:S04]  /*1220*/  UMOV UR5, UR34 ;  /* 0x0000002200057c82 */ /* 0x000fc80008000000 */
[----:B-1----:R1:W3:Y:S01]  /*1230*/  ATOMG.E.EXCH.STRONG.GPU PT, RZ, [R2], R5 ;  /* 0x0000000502ff73a8 */ /* 0x0022e200041ee100 */
[----:B------:R-:W-:-:S04]  /*1240*/  DEPBAR {5,4,3,2,1,0} ;  /* 0x0000003f0000791a */ /* 0x000fc80000000000 */
[----:B------:R1:W-:Y:S01]  /*1250*/  UTMACCTL.IV [UR4] ;  /* 0x00000000040079b9 */ /* 0x0003e20008000000 */
[----:B------:R-:W-:Y:S01]  /*1260*/  NOP ;  /* 0x0000000000007918 */ /* 0x000fe20000000000 */
.L_x_45:
[----:B------:R-:W-:Y:S05]  /*1270*/  @P0 BRA `(.L_x_46) ;  /* 0x00000000000c0947 */ /* 0x000fea0003800000 */
[----:B------:R0:W-:Y:S01]  /*1280*/  UTMACMDFLUSH ;  /* 0x00000000000079b7 */ /* 0x0001e20000000000 */
[----:B------:R-:W-:Y:S05]  /*1290*/  @P0 BRA `(.L_x_46) ;  /* 0x0000000000040947 */ /* 0x000fea0003800000 */
[----:B------:R-:W-:-:S04]  /*12a0*/  DEPBAR.LE SB0, 0x0 ;  /* 0x000080000000791a */ /* 0x000fc80000000000 */
.L_x_46:
[----:B------:R-:W-:Y:S05]  /*12b0*/  WARPSYNC.ALL ;  /* 0x0000000000007948 */ /* 0x000fea0003800000 */
[----:B---3--:R-:W-:Y:S01]  /*12c0*/  BAR.SYNC.DEFER_BLOCKING 0x0 ;  /* 0x0000000000007b1d */ /* 0x008fe20000010000 */
[----:B------:R-:W-:Y:S01]  /*12d0*/  R2UR UR30, R8 ;  /* 0x00000000081e72ca */ /* 0x000fe200000e0000 */
[----:B------:R-:W-:Y:S01]  /*12e0*/  USHF.L.U32 UR21, UR31, 0x8, URZ ;  /* 0x000000081f157899 */ /* 0x000fe2000800063f */
[----:B------:R-:W-:Y:S01]  /*12f0*/  IMAD.MOV.U32 R25, RZ, RZ, RZ ;  /* 0x000000ffff197224 */ /* 0x000fe200078e00ff */
[----:B------:R-:W-:Y:S01]  /*1300*/  USHF.L.U32 UR11, UR33, 0x6, URZ ;  /* 0x00000006210b7899 */ /* 0x000fe2000800063f */
[----:B------:R-:W-:Y:S01]  /*1310*/  CS2R R26, SRZ ;  /* 0x00000000001a7805 */ /* 0x000fe2000001ff00 */
[----:B------:R-:W-:Y:S01]  /*1320*/  VOTEU.ALL UP0, P1 ;  /* 0x00000000003f7886 */ /* 0x000fe20000800000 */
[----:B-1----:R-:W-:Y:S01]  /*1330*/  UMOV UR4, 0x1 ;  /* 0x0000000100047882 */ /* 0x002fe20000000000 */
[----:B------:R-:W-:-:S02]  /*1340*/  CS2R R28, SRZ ;  /* 0x00000000001c7805 */ /* 0x000fc4000001ff00 */
[----:B------:R-:W-:Y:S02]  /*1350*/  CS2R R30, SRZ ;  /* 0x00000000001e7805 */ /* 0x000fe4000001ff00 */
[----:B------:R-:W-:Y:S01]  /*1360*/  CS2R R32, SRZ ;  /* 0x0000000000207805 */ /* 0x000fe2000001ff00 */
[----:B------:R-:W-:-:S04]  /*1370*/  @!UP0 UIADD3 UR4, -UR4, 0x100000, URZ ;  /* 0x0010000004048890 */ /* 0x000fc8000fffe13f */
[----:B------:R-:W-:Y:S02]  /*1380*/  @!UP0 USHF.L.U32 UR5, UR4, 0xb, URZ ;  /* 0x0000000b04058899 */ /* 0x000fe4000800063f */
[----:B------:R-:W-:Y:S01]  /*1390*/  @!UP0 USHF.L.U32 UR4, UR4, 0x1, URZ ;  /* 0x0000000104048899 */ /* 0x000fe2000800063f */
[----:B------:R-:W-:Y:S01]  /*13a0*/  CS2R R34, SRZ ;  /* 0x0000000000227805 */ /* 0x000fe2000001ff00 */
[----:B------:R-:W-:Y:S01]  /*13b0*/  VOTEU.ALL UP0, P1 ;  /* 0x00000000003f7886 */ /* 0x000fe20000800000 */
[----:B------:R-:W-:Y:S02]  /*13c0*/  CS2R R36, SRZ ;  /* 0x0000000000247805 */ /* 0x000fe4000001ff00 */
[----:B------:R-:W-:Y:S02]  /*13d0*/  CS2R R38, SRZ ;  /* 0x0000000000267805 */ /* 0x000fe4000001ff00 */
[----:B------:R-:W-:Y:S02]  /*13e0*/  CS2R R40, SRZ ;  /* 0x0000000000287805 */ /* 0x000fe4000001ff00 */
[----:B------:R-:W-:-:S02]  /*13f0*/  CS2R R42, SRZ ;  /* 0x00000000002a7805 */ /* 0x000fc4000001ff00 */
[----:B------:R-:W-:Y:S02]  /*1400*/  CS2R R44, SRZ ;  /* 0x00000000002c7805 */ /* 0x000fe4000001ff00 */
[----:B------:R-:W-:Y:S02]  /*1410*/  CS2R R46, SRZ ;  /* 0x00000000002e7805 */ /* 0x000fe4000001ff00 */
[----:B------:R-:W-:Y:S02]  /*1420*/  CS2R R48, SRZ ;  /* 0x0000000000307805 */ /* 0x000fe4000001ff00 */
[----:B------:R-:W-:Y:S02]  /*1430*/  CS2R R50, SRZ ;  /* 0x0000000000327805 */ /* 0x000fe4000001ff00 */
[----:B------:R-:W-:Y:S02]  /*1440*/  CS2R R52, SRZ ;  /* 0x0000000000347805 */ /* 0x000fe4000001ff00 */
[----:B------:R-:W-:Y:S01]  /*1450*/  CS2R R54, SRZ ;  /* 0x0000000000367805 */ /* 0x000fe2000001ff00 */
[----:B------:R-:W1:Y:S02]  /*1460*/  FENCE.VIEW.ASYNC.S ;  /* 0x00000000000073c6 */ /* 0x000e640000000000 */
[----:B-1----:R1:W3:Y:S01]  /*1470*/  @!UP0 SYNCS.EXCH.64 URZ, [UR20+0x5000], UR4 ;  /* 0x00500004143f85b2 */ /* 0x0022e20008000100 */
[----:B------:R-:W-:-:S02]  /*1480*/  CS2R R56, SRZ ;  /* 0x0000000000387805 */ /* 0x000fc4000001ff00 */
[----:B------:R-:W-:Y:S02]  /*1490*/  CS2R R58, SRZ ;  /* 0x00000000003a7805 */ /* 0x000fe4000001ff00 */
[----:B------:R-:W-:Y:S02]  /*14a0*/  CS2R R60, SRZ ;  /* 0x00000000003c7805 */ /* 0x000fe4000001ff00 */
        /* <DEDUP_REMOVED lines=44> */
[----:B------:R-:W-:Y:S01]  /*1770*/  CS2R R150, SRZ ;  /* 0x0000000000967805 */ /* 0x000fe2000001ff00 */
[----:B-1----:R-:W-:Y:S06]  /*1780*/  @!P2 BRA `(.L_x_47) ;  /* 0x0000000400d8a947 */ /* 0x002fec0003800000 */
[----:B------:R-:W-:Y:S01]  /*1790*/  UIADD3 UR4, UR20, 0x4000, URZ ;  /* 0x0000400014047890 */ /* 0x000fe2000fffe03f */
[----:B------:R-:W-:Y:S01]  /*17a0*/  CS2R R24, SRZ ;  /* 0x0000000000187805 */ /* 0x000fe2000001ff00 */
[----:B------:R-:W-:Y:S01]  /*17b0*/  USHF.R.U32.HI UR6, URZ, 0x4, UR20 ;  /* 0x000000043f067899 */ /* 0x000fe20008011614 */
[----:B------:R-:W-:Y:S01]  /*17c0*/  CS2R R26, SRZ ;  /* 0x00000000001a7805 */ /* 0x000fe2000001ff00 */
[----:B------:R-:W-:Y:S01]  /*17d0*/  USHF.R.U32.HI UR4, URZ, 0x4, UR4 ;  /* 0x000000043f047899 */ /* 0x000fe20008011604 */
[----:B------:R-:W-:Y:S01]  /*17e0*/  CS2R R28, SRZ ;  /* 0x00000000001c7805 */ /* 0x000fe2000001ff00 */
[----:B------:R-:W-:Y:S01]  /*17f0*/  USGXT.U32 UR6, UR6, 0xe ;  /* 0x0000000e0606789a */ /* 0x000fe20008000000 */
[----:B------:R-:W-:Y:S01]  /*1800*/  CS2R R30, SRZ ;  /* 0x00000000001e7805 */ /* 0x000fe2000001ff00 */
[----:B------:R-:W-:Y:S01]  /*1810*/  USGXT.U32 UR4, UR4, 0xe ;  /* 0x0000000e0404789a */ /* 0x000fe20008000000 */
        /* <DEDUP_REMOVED lines=59> */
[----:B------:R-:W-:Y:S01]  /*1bd0*/  CS2R R150, SRZ ;  /* 0x0000000000967805 */ /* 0x000fe2000001ff00 */
[----:B------:R-:W-:Y:S01]  /*1be0*/  UMOV UR12, 0xfffffffe ;  /* 0xfffffffe000c7882 */ /* 0x000fe20000000000 */
[----:B------:R-:W-:Y:S01]  /*1bf0*/  UMOV UR13, 0x7fffffdf ;  /* 0x7fffffdf000d7882 */ /* 0x000fe20000000000 */
[----:B------:R-:W-:Y:S01]  /*1c00*/  UMOV UR14, 0x1000080 ;  /* 0x01000080000e7882 */ /* 0x000fe20000000000 */
[----:B------:R-:W-:Y:S01]  /*1c10*/  UMOV UR15, 0x40000040 ;  /* 0x40000040000f7882 */ /* 0x000fe20000000000 */
[----:B------:R-:W-:Y:S01]  /*1c20*/  UMOV UR7, URZ ;  /* 0x0000003f00077c82 */ /* 0x000fe20008000000 */
[----:B------:R-:W-:Y:S01]  /*1c30*/  UMOV UR5, URZ ;  /* 0x0000003f00057c82 */ /* 0x000fe20008000000 */
[----:B------:R-:W-:-:S02]  /*1c40*/  ULOP3.LUT UR26, UR6, 0x1000000, URZ, 0xfc, !UPT ;  /* 0x01000000061a7892 */ /* 0x000fc4000f8efc3f */
[----:B------:R-:W-:Y:S02]  /*1c50*/  UIADD3.64 UR14, UR6, UR14, URZ ;  /* 0x0000000e060e7297 */ /* 0x000fe4000fffe03f */
[----:B------:R-:W-:Y:S01]  /*1c60*/  UIADD3.64 UR12, UR4, -UR12, URZ ;  /* 0x8000000c040c7297 */ /* 0x000fe2000fffe03f */
[----:B------:R-:W-:-:S11]  /*1c70*/  UMOV UR10, URZ ;  /* 0x0000003f000a7c82 */ /* 0x000fd60008000000 */
.L_x_49:
[----:B---3--:R-:W-:Y:S01]  /*1c80*/  BAR.SYNC.DEFER_BLOCKING 0x0 ;  /* 0x0000000000007b1d */ /* 0x008fe20000010000 */
[----:B------:R-:W-:Y:S01]  /*1c90*/  ELECT P0, URZ, PT ;  /* 0x00000000003f782f */ /* 0x000fe20003800000 */
[----:B----4-:R-:W-:Y:S01]  /*1ca0*/  @!P1 IMAD.MOV.U32 R2, RZ, RZ, 0x5000 ;  /* 0x00005000ff029424 */ /* 0x010fe200078e00ff */
[----:B------:R-:W-:Y:S02]  /*1cb0*/  UIADD3 UR9, UR20, 0x5000, URZ ;  /* 0x0000500014097890 */ /* 0x000fe4000fffe03f */
[----:B------:R-:W-:Y:S01]  /*1cc0*/  ISETP.LT.U32.AND P0, PT, R6, 0x20, P0 ;  /* 0x000000200600780c */ /* 0x000fe20000701070 */
[----:B------:R-:W-:Y:S01]  /*1cd0*/  ULOP3.LUT UR18, UR30, 0x3, URZ, 0xc0, !UPT ;  /* 0x000000031e127892 */ /* 0x000fe2000f8ec03f */
[----:B------:R-:W-:Y:S01]  /*1ce0*/  UMOV UR19, UR10 ;  /* 0x0000000a00137c82 */ /* 0x000fe20008000000 */
[----:B------:R-:W-:Y:S02]  /*1cf0*/  UMOV UR24, UR4 ;  /* 0x0000000400187c82 */ /* 0x000fe40008000000 */
[----:B------:R-:W-:-:S02]  /*1d00*/  ULEA UR16, UR18, UR20, 0xc ;  /* 0x0000001412107291 */ /* 0x000fc4000f8e603f */
[----:B------:R-:W-:Y:S01]  /*1d10*/  ULEA UR18, UR18, UR21, 0x6 ;  /* 0x0000001512127291 */ /* 0x000fe2000f8e303f */
[----:B------:R-:W-:Y:S01]  /*1d20*/  UMOV UR17, UR9 ;  /* 0x0000000900117c82 */ /* 0x000fe20008000000 */
[----:B------:R-:W-:Y:S01]  /*1d30*/  UMOV UR25, 0x80000020 ;  /* 0x8000002000197882 */ /* 0x000fe20000000000 */
[----:B------:R-:W-:-:S03]  /*1d40*/  UMOV UR27, 0x40000040 ;  /* 0x40000040001b7882 */ /* 0x000fc60000000000 */
[----:B------:R-:W-:Y:S01]  /*1d50*/  VOTEU.ANY UP0, P0 ;  /* 0x00000000003f7886 */ /* 0x000fe20000000100 */
[----:B------:R-:W-:-:S04]  /*1d60*/  VOTEU.ANY UP1, P0 ;  /* 0x00000000003f7886 */ /* 0x000fc80000020100 */
[----:B------:R-:W-:Y:S02]  /*1d70*/  @UP0 UIADD3 UR8, UR20, 0x4000, URZ ;  /* 0x0000400014080890 */ /* 0x000fe4000fffe03f */
[----:B------:R1:W-:Y:S01]  /*1d80*/  @!P1 SYNCS.ARRIVE.TRANS64 RZ, [UR20+0x5000], R2 ;  /* 0x00500002ffff99a7 */ /* 0x0003e20008000014 */
[----:B------:R-:W-:Y:S06]  /*1d90*/  BAR.SYNC.DEFER_BLOCKING 0x0 ;  /* 0x0000000000007b1d */ /* 0x000fec0000010000 */
[----:B------:R-:W-:Y:S01]  /*1da0*/  @UP0 UMOV UR6, UR22 ;  /* 0x0000001600060c82 */ /* 0x000fe20008000000 */
[----:B------:R-:W-:Y:S01]  /*1db0*/  @UP0 UMOV UR7, UR23 ;  /* 0x0000001700070c82 */ /* 0x000fe20008000000 */
[----:B-1----:R-:W-:Y:S01]  /*1dc0*/  SHF.L.U32 R2, R7, 0x1f, RZ ;  /* 0x0000001f07027819 */ /* 0x002fe200000006ff */
[----:B------:R1:W-:Y:S01]  /*1dd0*/  @UP1 UTMALDG.2D [UR8], [UR6] ;  /* 0x00000008060015b4 */ /* 0x0003e20008008000 */
[----:B------:R3:W-:Y:S06]  /*1de0*/  MEMBAR.ALL.CTA ;  /* 0x0000000000007992 */ /* 0x0007ec0000008000 */
[----:B---3--:R-:W3:Y:S02]  /*1df0*/  FENCE.VIEW.ASYNC.S ;  /* 0x00000000000073c6 */ /* 0x008ee40000000000 */
[----:B---3--:R-:W-:Y:S06]  /*1e00*/  BAR.SYNC.DEFER_BLOCKING 0x0 ;  /* 0x0000000000007b1d */ /* 0x008fec0000010000 */
[----:B------:R1:W-:Y:S02]  /*1e10*/  UTMALDG.2D [UR16], [UR28] ;  /* 0x000000101c0075b4 */ /* 0x0003e40008008000 */
[----:B------:R-:W-:Y:S06]  /*1e20*/  BAR.SYNC.DEFER_BLOCKING 0x0 ;  /* 0x0000000000007b1d */ /* 0x000fec0000010000 */
[----:B------:R-:W3:Y:S02]  /*1e30*/  SYNCS.PHASECHK.TRANS64.TRYWAIT P0, [UR20+0x5000], R2 ;  /* 0x00500002ff0075a7 */ /* 0x000ee40008000154 */
[----:B-1-3--:R-:W-:Y:S05]  /*1e40*/  @!P0 BRA `(.L_x_48) ;  /* 0x0000000400ec8947 */ /* 0x00afea0003800000 */
.L_x_50:
[----:B------:R-:W-:Y:S02]  /*1e50*/  WARPGROUP.DEPBAR.LE gsb0, 0x0 ;  /* 0x00008000000079c5 */ /* 0x000fe40000010000 */
[----:B------:R-:W-:Y:S01]  /*1e60*/  WARPGROUP.ARRIVE ;  /* 0x00000000000079c5 */ /* 0x000fe20000000000 */
[----:B------:R-:W1:Y:S01]  /*1e70*/  LDC R2, c[0x0][0x230] ;  /* 0x00008c00ff027b82 */ /* 0x000e620000000800 */
[----:B------:R-:W-:Y:S01]  /*1e80*/  UIADD3 UR10, UR10, 0x20, URZ ;  /* 0x000000200a0a7890 */ /* 0x000fe2000fffe03f */
[----:B------:R-:W-:-:S03]  /*1e90*/  LOP3.LUT R7, R7, 0x1, RZ, 0x3c, !PT ;  /* 0x0000000107077812 */ /* 0x000fc600078e3cff */
[----:B------:R-:W-:Y:S02]  /*1ea0*/  HGMMA.64x256x16.F32 R24, gdesc[UR24].tnspB, R24 ;  /* 0x43e00000181879f0 */ /* 0x000fe40008700818 */
[----:B-1----:R-:W-:-:S15]  /*1eb0*/  ISETP.LE.AND P0, PT, R2, UR10, PT ;  /* 0x0000000a02007c0c */ /* 0x002fde000bf03270 */
[----:B------:R-:W-:-:S11]  /*1ec0*/  NOP ;  /* 0x0000000000007918 */ /* 0x000fd60000000000 */
[----:B------:R-:W-:Y:S01]  /*1ed0*/  HGMMA.64x256x16.F32 R24, gdesc[UR12].tnspB, R24, gsb0 ;  /* 0x43e000000c1879f0 */ /* 0x000fe20008000818 */
[----:B------:R-:W-:Y:S05]  /*1ee0*/  @!P0 BRA `(.L_x_49) ;  /* 0xfffffffc00648947 */ /* 0x000fea000383ffff */
.L_x_47:
[----:B------:R-:W-:Y:S02]  /*1ef0*/  WARPGROUP.DEPBAR.LE gsb0, 0x0 ;  /* 0x00008000000079c5 */ /* 0x000fe40000010000 */
[----:B---3--:R-:W-:Y:S01]  /*1f00*/  BAR.SYNC.DEFER_BLOCKING 0x0 ;  /* 0x0000000000007b1d */ /* 0x008fe20000010000 */
[C---:B----4-:R-:W-:Y:S01]  /*1f10*/  IMAD.SHL.U32 R2, R0.reuse, 0x80, RZ ;  /* 0x0000008000027824 */ /* 0x050fe200078e00ff */
[----:B------:R-:W-:Y:S01]  /*1f20*/  F2FP.F16.F32.PACK_AB R24, R25, R24 ;  /* 0x000000181918723e */ /* 0x000fe200000000ff */
[----:B------:R-:W-:Y:S01]  /*1f30*/  IMAD.SHL.U32 R3, R0, 0x10, RZ ;  /* 0x0000001000037824 */ /* 0x000fe200078e00ff */
[----:B------:R-:W-:Y:S01]  /*1f40*/  F2FP.F16.F32.PACK_AB R25, R27, R26 ;  /* 0x0000001a1b19723e */ /* 0x000fe200000000ff */
[----:B------:R-:W-:Y:S01]  /*1f50*/  ULOP3.LUT UR30, UR30, 0x3, URZ, 0xc0, !UPT ;  /* 0x000000031e1e7892 */ /* 0x000fe2000f8ec03f */
[----:B------:R-:W-:Y:S01]  /*1f60*/  LOP3.LUT R2, R2, 0x780, RZ, 0xc0, !PT ;  /* 0x0000078002027812 */ /* 0x000fe200078ec0ff */
[----:B------:R-:W-:Y:S01]  /*1f70*/  UMOV UR10, UR11 ;  /* 0x0000000b000a7c82 */ /* 0x000fe20008000000 */
[----:B------:R-:W-:Y:S01]  /*1f80*/  F2FP.F16.F32.PACK_AB R56, R57, R56 ;  /* 0x000000383938723e */ /* 0x000fe200000000ff */
[----:B------:R-:W-:Y:S01]  /*1f90*/  ULEA UR8, UR30, UR20, 0xd ;  /* 0x000000141e087291 */ /* 0x000fe2000f8e683f */
[----:B------:R-:W-:Y:S01]  /*1fa0*/  LOP3.LUT R3, R2, 0x70, R3, 0xf8, !PT ;  /* 0x0000007002037812 */ /* 0x000fe200078ef803 */
[----:B------:R-:W-:Y:S01]  /*1fb0*/  IMAD.SHL.U32 R2, R0, 0x40, RZ ;  /* 0x0000004000027824 */ /* 0x000fe200078e00ff */
[----:B------:R-:W-:Y:S01]  /*1fc0*/  F2FP.F16.F32.PACK_AB R26, R29, R28 ;  /* 0x0000001c1d1a723e */ /* 0x000fe200000000ff */
[----:B------:R-:W-:Y:S01]  /*1fd0*/  ULEA UR9, UR30, UR21, 0x6 ;  /* 0x000000151e097291 */ /* 0x000fe2000f8e303f */
[----:B------:R-:W-:Y:S01]  /*1fe0*/  LOP3.LUT R3, R3, 0x10, R0, 0x78, !PT ;  /* 0x0000001003037812 */ /* 0x000fe200078e7800 */
[----:B------:R-:W-:Y:S01]  /*1ff0*/  UMOV UR4, UR32 ;  /* 0x0000002000047c82 */ /* 0x000fe20008000000 */
[----:B------:R-:W-:Y:S01]  /*2000*/  F2FP.F16.F32.PACK_AB R27, R31, R30 ;  /* 0x0000001e1f1b723e */ /* 0x000fe200000000ff */
[----:B------:R-:W-:Y:S01]  /*2010*/  UMOV UR5, UR34 ;  /* 0x0000002200057c82 */ /* 0x000fe20008000000 */
[----:B------:R-:W-:-:S02]  /*2020*/  LOP3.LUT R0, R3, 0x1800, R2, 0xf8, !PT ;  /* 0x0000180003007812 */ /* 0x000fc400078ef802 */
[----:B------:R-:W-:Y:S02]  /*2030*/  ELECT P0, URZ, PT ;  /* 0x00000000003f782f */ /* 0x000fe40003800000 */
[----:B------:R-:W-:Y:S02]  /*2040*/  F2FP.F16.F32.PACK_AB R57, R59, R58 ;  /* 0x0000003a3b39723e */ /* 0x000fe400000000ff */
[C---:B------:R-:W-:Y:S01]  /*2050*/  LOP3.LUT R3, R0.reuse, 0x20, RZ, 0x3c, !PT ;  /* 0x0000002000037812 */ /* 0x040fe200078e3cff */
[----:B------:R-:W-:Y:S01]  /*2060*/  VIADD R2, R0, UR20 ;  /* 0x0000001400027c36 */ /* 0x000fe20008000000 */
[----:B------:R-:W1:Y:S02]  /*2070*/  @!P1 SYNCS.CCTL.IV [UR20+0x5000] ;  /* 0x00500000ff0099b1 */ /* 0x000e640008000014 */
[----:B-1----:R-:W-:Y:S01]  /*2080*/  BAR.SYNC.DEFER_BLOCKING 0x0 ;  /* 0x0000000000007b1d */ /* 0x002fe20000010000 */
[----:B------:R-:W-:Y:S01]  /*2090*/  F2FP.F16.F32.PACK_AB R88, R89, R88 ;  /* 0x000000585958723e */ /* 0x000fe200000000ff */
[----:B------:R-:W-:Y:S01]  /*20a0*/  VIADD R3, R3, UR20 ;  /* 0x0000001403037c36 */ /* 0x000fe20008000000 */
[----:B------:R-:W-:-:S02]  /*20b0*/  F2FP.F16.F32.PACK_AB R58, R61, R60 ;  /* 0x0000003c3d3a723e */ /* 0x000fc400000000ff */
[----:B------:R-:W-:Y:S02]  /*20c0*/  F2FP.F16.F32.PACK_AB R59, R63, R62 ;  /* 0x0000003e3f3b723e */ /* 0x000fe400000000ff */
[----:B------:R-:W-:Y:S02]  /*20d0*/  F2FP.F16.F32.PACK_AB R89, R91, R90 ;  /* 0x0000005a5b59723e */ /* 0x000fe400000000ff */
[----:B------:R-:W-:Y:S02]  /*20e0*/  F2FP.F16.F32.PACK_AB R120, R121, R120 ;  /* 0x000000787978723e */ /* 0x000fe400000000ff */
[----:B------:R-:W-:Y:S02]  /*20f0*/  F2FP.F16.F32.PACK_AB R32, R33, R32 ;  /* 0x000000202120723e */ /* 0x000fe400000000ff */
[----:B------:R-:W-:Y:S02]  /*2100*/  F2FP.F16.F32.PACK_AB R90, R93, R92 ;  /* 0x0000005c5d5a723e */ /* 0x000fe400000000ff */
[----:B------:R-:W-:-:S02]  /*2110*/  F2FP.F16.F32.PACK_AB R91, R95, R94 ;  /* 0x0000005e5f5b723e */ /* 0x000fc400000000ff */
[----:B------:R-:W-:Y:S02]  /*2120*/  F2FP.F16.F32.PACK_AB R121, R123, R122 ;  /* 0x0000007a7b79723e */ /* 0x000fe400000000ff */
[----:B------:R-:W-:Y:S02]  /*2130*/  F2FP.F16.F32.PACK_AB R33, R35, R34 ;  /* 0x000000222321723e */ /* 0x000fe400000000ff */
[----:B------:R-:W-:Y:S02]  /*2140*/  F2FP.F16.F32.PACK_AB R64, R65, R64 ;  /* 0x000000404140723e */ /* 0x000fe400000000ff */
[----:B------:R-:W-:Y:S01]  /*2150*/  F2FP.F16.F32.PACK_AB R122, R125, R124 ;  /* 0x0000007c7d7a723e */ /* 0x000fe200000000ff */
[----:B------:R-:W-:Y:S01]  /*2160*/  STSM.16.M88.4 [R2], R24 ;  /* 0x0000001802007844 */ /* 0x000fe20000000200 */
[----:B------:R-:W-:Y:S02]  /*2170*/  F2FP.F16.F32.PACK_AB R123, R127, R126 ;  /* 0x0000007e7f7b723e */ /* 0x000fe400000000ff */
[----:B------:R-:W-:Y:S01]  /*2180*/  LOP3.LUT R4, R0, 0x40, RZ, 0x3c, !PT ;  /* 0x0000004000047812 */ /* 0x000fe200078e3cff */
[----:B------:R-:W-:Y:S01]  /*2190*/  STSM.16.M88.4 [R2+0x2000], R56 ;  /* 0x0020003802007844 */ /* 0x000fe20000000200 */
[----:B------:R-:W-:-:S02]  /*21a0*/  F2FP.F16.F32.PACK_AB R34, R37, R36 ;  /* 0x000000242522723e */ /* 0x000fc400000000ff */
[----:B------:R-:W-:Y:S01]  /*21b0*/  F2FP.F16.F32.PACK_AB R35, R39, R38 ;  /* 0x000000262723723e */ /* 0x000fe200000000ff */
[----:B------:R-:W-:Y:S01]  /*21c0*/  STSM.16.M88.4 [R2+0x4000], R88 ;  /* 0x0040005802007844 */ /* 0x000fe20000000200 */
[----:B------:R-:W-:Y:S01]  /*21d0*/  F2FP.F16.F32.PACK_AB R65, R67, R66 ;  /* 0x000000424341723e */ /* 0x000fe200000000ff */
[----:B------:R-:W-:Y:S01]  /*21e0*/  VIADD R4, R4, UR20 ;  /* 0x0000001404047c36 */ /* 0x000fe20008000000 */
[----:B------:R-:W-:Y:S01]  /*21f0*/  F2FP.F16.F32.PACK_AB R96, R97, R96 ;  /* 0x000000606160723e */ /* 0x000fe200000000ff */
[----:B------:R-:W-:Y:S01]  /*2200*/  STSM.16.M88.4 [R2+0x6000], R120 ;  /* 0x0060007802007844 */ /* 0x000fe20000000200 */
[----:B------:R-:W-:Y:S02]  /*2210*/  F2FP.F16.F32.PACK_AB R66, R69, R68 ;  /* 0x000000444542723e */ /* 0x000fe400000000ff */
[----:B------:R-:W-:Y:S01]  /*2220*/  F2FP.F16.F32.PACK_AB R67, R71, R70 ;  /* 0x000000464743723e */ /* 0x000fe200000000ff */
[----:B------:R-:W-:Y:S01]  /*2230*/  STSM.16.M88.4 [R3], R32 ;  /* 0x0000002003007844 */ /* 0x000fe20000000200 */
[----:B------:R-:W-:-:S02]  /*2240*/  F2FP.F16.F32.PACK_AB R97, R99, R98 ;  /* 0x000000626361723e */ /* 0x000fc400000000ff */
[----:B------:R-:W-:Y:S01]  /*2250*/  F2FP.F16.F32.PACK_AB R128, R129, R128 ;  /* 0x000000808180723e */ /* 0x000fe200000000ff */
[----:B------:R-:W-:Y:S01]  /*2260*/  STSM.16.M88.4 [R3+0x2000], R64 ;  /* 0x0020004003007844 */ /* 0x000fe20000000200 */
[----:B------:R-:W-:Y:S02]  /*2270*/  F2FP.F16.F32.PACK_AB R40, R41, R40 ;  /* 0x000000282928723e */ /* 0x000fe400000000ff */
[----:B------:R-:W-:Y:S02]  /*2280*/  F2FP.F16.F32.PACK_AB R98, R101, R100 ;  /* 0x000000646562723e */ /* 0x000fe400000000ff */
[----:B------:R-:W-:Y:S02]  /*2290*/  F2FP.F16.F32.PACK_AB R99, R103, R102 ;  /* 0x000000666763723e */ /* 0x000fe400000000ff */
[----:B------:R-:W-:Y:S02]  /*22a0*/  F2FP.F16.F32.PACK_AB R129, R131, R130 ;  /* 0x000000828381723e */ /* 0x000fe400000000ff */
[----:B------:R-:W-:Y:S01]  /*22b0*/  F2FP.F16.F32.PACK_AB R41, R43, R42 ;  /* 0x0000002a2b29723e */ /* 0x000fe200000000ff */
[----:B------:R-:W-:Y:S01]  /*22c0*/  STSM.16.M88.4 [R3+0x4000], R96 ;  /* 0x0040006003007844 */ /* 0x000fe20000000200 */
[----:B------:R-:W-:-:S02]  /*22d0*/  F2FP.F16.F32.PACK_AB R72, R73, R72 ;  /* 0x000000484948723e */ /* 0x000fc400000000ff */
[----:B------:R-:W-:Y:S02]  /*22e0*/  F2FP.F16.F32.PACK_AB R130, R133, R132 ;  /* 0x000000848582723e */ /* 0x000fe400000000ff */
[----:B------:R-:W-:Y:S02]  /*22f0*/  F2FP.F16.F32.PACK_AB R131, R135, R134 ;  /* 0x000000868783723e */ /* 0x000fe400000000ff */
[----:B------:R-:W-:Y:S02]  /*2300*/  LOP3.LUT R0, R0, 0x60, RZ, 0x3c, !PT ;  /* 0x0000006000007812 */ /* 0x000fe400078e3cff */
[----:B------:R-:W-:Y:S01]  /*2310*/  F2FP.F16.F32.PACK_AB R42, R45, R44 ;  /* 0x0000002c2d2a723e */ /* 0x000fe200000000ff */
[----:B------:R-:W-:Y:S01]  /*2320*/  STSM.16.M88.4 [R3+0x6000], R128 ;  /* 0x0060008003007844 */ /* 0x000fe20000000200 */
[----:B------:R-:W-:Y:S01]  /*2330*/  F2FP.F16.F32.PACK_AB R43, R47, R46 ;  /* 0x0000002e2f2b723e */ /* 0x000fe200000000ff */
[----:B------:R-:W-:Y:S01]  /*2340*/  VIADD R0, R0, UR20 ;  /* 0x0000001400007c36 */ /* 0x000fe20008000000 */
[----:B------:R-:W-:-:S02]  /*2350*/  F2FP.F16.F32.PACK_AB R73, R75, R74 ;  /* 0x0000004a4b49723e */ /* 0x000fc400000000ff */
[----:B------:R-:W-:Y:S01]  /*2360*/  F2FP.F16.F32.PACK_AB R104, R105, R104 ;  /* 0x000000686968723e */ /* 0x000fe200000000ff */
[----:B------:R-:W-:Y:S01]  /*2370*/  STSM.16.M88.4 [R4], R40 ;  /* 0x0000002804007844 */ /* 0x000fe20000000200 */
        /* <DEDUP_REMOVED lines=8> */
[----:B------:R-:W-:Y:S02]  /*2400*/  F2FP.F16.F32.PACK_AB R137, R139, R138 ;  /* 0x0000008a8b89723e */ /* 0x000fe400000000ff */
[----:B------:R-:W-:Y:S01]  /*2410*/  F2FP.F16.F32.PACK_AB R49, R51, R50 ;  /* 0x000000323331723e */ /* 0x000fe200000000ff */
[----:B------:R-:W-:Y:S01]  /*2420*/  STSM.16.M88.4 [R4+0x4000], R104 ;  /* 0x0040006804007844 */ /* 0x000fe20000000200 */
[----:B------:R-:W-:Y:S02]  /*2430*/  F2FP.F16.F32.PACK_AB R80, R81, R80 ;  /* 0x000000505150723e */ /* 0x000fe400000000ff */
[----:B------:R-:W-:-:S02]  /*2440*/  F2FP.F16.F32.PACK_AB R138, R141, R140 ;  /* 0x0000008c8d8a723e */ /* 0x000fc400000000ff */
[----:B------:R-:W-:Y:S02]  /*2450*/  F2FP.F16.F32.PACK_AB R139, R143, R142 ;  /* 0x0000008e8f8b723e */ /* 0x000fe400000000ff */
[----:B------:R-:W-:Y:S02]  /*2460*/  F2FP.F16.F32.PACK_AB R50, R53, R52 ;  /* 0x000000343532723e */ /* 0x000fe400000000ff */
[----:B------:R-:W-:Y:S01]  /*2470*/  F2FP.F16.F32.PACK_AB R51, R55, R54 ;  /* 0x000000363733723e */ /* 0x000fe200000000ff */
[----:B------:R-:W-:Y:S01]  /*2480*/  STSM.16.M88.4 [R4+0x6000], R136 ;  /* 0x0060008804007844 */ /* 0x000fe20000000200 */
[----:B------:R-:W-:Y:S02]  /*2490*/  F2FP.F16.F32.PACK_AB R81, R83, R82 ;  /* 0x000000525351723e */ /* 0x000fe400000000ff */
[----:B------:R-:W-:Y:S01]  /*24a0*/  F2FP.F16.F32.PACK_AB R112, R113, R112 ;  /* 0x000000707170723e */ /* 0x000fe200000000ff */
[----:B------:R-:W-:Y:S01]  /*24b0*/  STSM.16.M88.4 [R0], R48 ;  /* 0x0000003000007844 */ /* 0x000fe20000000200 */
[----:B------:R-:W-:-:S02]  /*24c0*/  F2FP.F16.F32.PACK_AB R82, R85, R84 ;  /* 0x000000545552723e */ /* 0x000fc400000000ff */
[----:B------:R-:W-:Y:S02]  /*24d0*/  F2FP.F16.F32.PACK_AB R83, R87, R86 ;  /* 0x000000565753723e */ /* 0x000fe400000000ff */
[----:B------:R-:W-:Y:S02]  /*24e0*/  F2FP.F16.F32.PACK_AB R113, R115, R114 ;  /* 0x000000727371723e */ /* 0x000fe400000000ff */
[----:B------:R-:W-:Y:S01]  /*24f0*/  F2FP.F16.F32.PACK_AB R144, R145, R144 ;  /* 0x000000909190723e */ /* 0x000fe200000000ff */
[----:B------:R-:W-:Y:S01]  /*2500*/  STSM.16.M88.4 [R0+0x2000], R80 ;  /* 0x0020005000007844 */ /* 0x000fe20000000200 */
[----:B------:R-:W-:Y:S02]  /*2510*/  F2FP.F16.F32.PACK_AB R114, R117, R116 ;  /* 0x000000747572723e */ /* 0x000fe400000000ff */
[----:B------:R-:W-:Y:S02]  /*2520*/  F2FP.F16.F32.PACK_AB R115, R119, R118 ;  /* 0x000000767773723e */ /* 0x000fe400000000ff */
[----:B------:R-:W-:-:S02]  /*2530*/  F2FP.F16.F32.PACK_AB R145, R147, R146 ;  /* 0x000000929391723e */ /* 0x000fc400000000ff */
[----:B------:R-:W-:Y:S01]  /*2540*/  F2FP.F16.F32.PACK_AB R146, R149, R148 ;  /* 0x000000949592723e */ /* 0x000fe200000000ff */
[----:B------:R-:W-:Y:S01]  /*2550*/  STSM.16.M88.4 [R0+0x4000], R112 ;  /* 0x0040007000007844 */ /* 0x000fe20000000200 */
[----:B------:R-:W-:-:S05]  /*2560*/  F2FP.F16.F32.PACK_AB R147, R151, R150 ;  /* 0x000000969793723e */ /* 0x000fca00000000ff */
[----:B------:R-:W-:Y:S01]  /*2570*/  STSM.16.M88.4 [R0+0x6000], R144 ;  /* 0x0060009000007844 */ /* 0x000fe20000000200 */
[----:B------:R1:W-:Y:S06]  /*2580*/  MEMBAR.ALL.CTA ;  /* 0x0000000000007992 */ /* 0x0003ec0000008000 */
[----:B-1----:R-:W1:Y:S02]  /*2590*/  FENCE.VIEW.ASYNC.S ;  /* 0x00000000000073c6 */ /* 0x002e640000000000 */
[----:B-1----:R-:W-:Y:S06]  /*25a0*/  BAR.SYNC.DEFER_BLOCKING 0x0 ;  /* 0x0000000000007b1d */ /* 0x002fec0000010000 */
[----:B------:R1:W-:Y:S01]  /*25b0*/  UTMASTG.2D [UR8], [UR4] ;  /* 0x00000008040073b5 */ /* 0x0003e20008008000 */
[----:B------:R0:W-:Y:S01]  /*25c0*/  UTMACMDFLUSH ;  /* 0x00000000000079b7 */ /* 0x0001e20000000000 */
[----:B------:R-:W-:-:S04]  /*25d0*/  DEPBAR.LE SB0, 0x0 ;  /* 0x000080000000791a */ /* 0x000fc80000000000 */
[----:B------:R-:W-:Y:S06]  /*25e0*/  BAR.SYNC.DEFER_BLOCKING 0x0 ;  /* 0x0000000000007b1d */ /* 0x000fec0000010000 */
[----:B-1----:R-:W-:Y:S05]  /*25f0*/  EXIT ;  /* 0x000000000000794d */ /* 0x002fea0003800000 */
.L_x_48:
[----:B------:R-:W1:Y:S02]  /*2600*/  SYNCS.PHASECHK.TRANS64.TRYWAIT P0, [UR20+0x5000], R2 ;  /* 0x00500002ff0075a7 */ /* 0x000e640008000154 */
[----:B-1----:R-:W-:Y:S05]  /*2610*/  @!P0 BRA `(.L_x_48) ;  /* 0xfffffffc00f88947 */ /* 0x002fea000383ffff */
[----:B------:R-:W-:Y:S05]  /*2620*/  BRA `(.L_x_50) ;  /* 0xfffffff800087947 */ /* 0x000fea000383ffff */
.L_x_51:
[----:B------:R-:W-:-:S00]  /*2630*/  BRA `(.L_x_51) ;  /* 0xfffffffc00fc7947 */ /* 0x000fc0000383ffff */
[----:B------:R-:W-:-:S00]  /*2640*/  NOP ;  /* 0x0000000000007918 */ /* 0x000fc00000000000 */
        /* <DEDUP_REMOVED lines=11> */
.L_x_52:


//--------------------- .nv.shared.gluon_wgmma    --------------------------
	.section	.nv.shared.gluon_wgmma,"aw",@nobits
	.sectionflags	@""
	.align	16
	.zero		1024


//--------------------- .nv.shared.reserved.0     --------------------------
	.section	.nv.shared.reserved.0,"aw",@nobits
	.weak		__nv_reservedSMEM_offset_0_alias
	.size		__nv_reservedSMEM_offset_0_alias, 0, 0
	.other		__nv_reservedSMEM_offset_0_alias,@"STO_CUDA_RESERVED_SHARED STV_DEFAULT"
__nv_reservedSMEM_offset_0_alias:
	.zero		0


//--------------------- .nv.constant0.gluon_wgmma --------------------------
	.section	.nv.constant0.gluon_wgmma,"a",@progbits
	.sectionflags	@""
	.align	4
.nv.constant0.gluon_wgmma:
	.zero		608


//--------------------- SYMBOLS --------------------------

	.type		.nv.reservedSmem.offset0,@object
	.size		.nv.reservedSmem.offset0,0x4
